//
// Generated by NVIDIA NVVM Compiler
//
// Compiler Build ID: CL-36424714
// Cuda compilation tools, release 13.0, V13.0.88
// Based on NVVM 20.0.0
//

.version 9.0
.target sm_100
.address_size 64

	// .globl	_Z20pack_subarray_doublePdS_iiiiiiiii

.visible .entry _Z20pack_subarray_doublePdS_iiiiiiiii(
	.param .u64 .ptr .align 1 _Z20pack_subarray_doublePdS_iiiiiiiii_param_0,
	.param .u64 .ptr .align 1 _Z20pack_subarray_doublePdS_iiiiiiiii_param_1,
	.param .u32 _Z20pack_subarray_doublePdS_iiiiiiiii_param_2,
	.param .u32 _Z20pack_subarray_doublePdS_iiiiiiiii_param_3,
	.param .u32 _Z20pack_subarray_doublePdS_iiiiiiiii_param_4,
	.param .u32 _Z20pack_subarray_doublePdS_iiiiiiiii_param_5,
	.param .u32 _Z20pack_subarray_doublePdS_iiiiiiiii_param_6,
	.param .u32 _Z20pack_subarray_doublePdS_iiiiiiiii_param_7,
	.param .u32 _Z20pack_subarray_doublePdS_iiiiiiiii_param_8,
	.param .u32 _Z20pack_subarray_doublePdS_iiiiiiiii_param_9,
	.param .u32 _Z20pack_subarray_doublePdS_iiiiiiiii_param_10
)
{
	.reg .pred 	%p<6>;
	.reg .b32 	%r<30>;
	.reg .b64 	%rd<9>;
	.reg .b64 	%fd<2>;

	ld.param.u64 	%rd1, [_Z20pack_subarray_doublePdS_iiiiiiiii_param_0];
	ld.param.u64 	%rd2, [_Z20pack_subarray_doublePdS_iiiiiiiii_param_1];
	ld.param.u32 	%r4, [_Z20pack_subarray_doublePdS_iiiiiiiii_param_2];
	ld.param.u32 	%r5, [_Z20pack_subarray_doublePdS_iiiiiiiii_param_3];
	ld.param.u32 	%r6, [_Z20pack_subarray_doublePdS_iiiiiiiii_param_5];
	ld.param.u32 	%r11, [_Z20pack_subarray_doublePdS_iiiiiiiii_param_6];
	ld.param.u32 	%r12, [_Z20pack_subarray_doublePdS_iiiiiiiii_param_7];
	ld.param.u32 	%r8, [_Z20pack_subarray_doublePdS_iiiiiiiii_param_8];
	ld.param.u32 	%r9, [_Z20pack_subarray_doublePdS_iiiiiiiii_param_9];
	ld.param.u32 	%r10, [_Z20pack_subarray_doublePdS_iiiiiiiii_param_10];
	mov.u32 	%r13, %ctaid.x;
	mov.u32 	%r14, %ntid.x;
	mov.u32 	%r15, %tid.x;
	mad.lo.s32 	%r1, %r13, %r14, %r15;
	mov.u32 	%r16, %ctaid.y;
	mov.u32 	%r17, %ntid.y;
	mov.u32 	%r18, %tid.y;
	mad.lo.s32 	%r19, %r16, %r17, %r18;
	mov.u32 	%r20, %ctaid.z;
	mov.u32 	%r21, %ntid.z;
	mov.u32 	%r22, %tid.z;
	mad.lo.s32 	%r3, %r20, %r21, %r22;
	setp.ge.s32 	%p1, %r1, %r6;
	setp.ge.s32 	%p2, %r19, %r11;
	or.pred  	%p3, %p1, %p2;
	setp.ge.s32 	%p4, %r3, %r12;
	or.pred  	%p5, %p3, %p4;
	@%p5 bra 	$L__BB0_2;
	cvta.to.global.u64 	%rd3, %rd2;
	cvta.to.global.u64 	%rd4, %rd1;
	add.s32 	%r23, %r9, %r19;
	add.s32 	%r24, %r10, %r3;
	mad.lo.s32 	%r25, %r24, %r5, %r23;
	add.s32 	%r26, %r8, %r1;
	mad.lo.s32 	%r27, %r25, %r4, %r26;
	mul.wide.s32 	%rd5, %r27, 8;
	add.s64 	%rd6, %rd3, %rd5;
	ld.global.f64 	%fd1, [%rd6];
	mad.lo.s32 	%r28, %r11, %r3, %r19;
	mad.lo.s32 	%r29, %r28, %r6, %r1;
	mul.wide.s32 	%rd7, %r29, 8;
	add.s64 	%rd8, %rd4, %rd7;
	st.global.f64 	[%rd8], %fd1;
$L__BB0_2:
	ret;

}
	// .globl	_Z22unpack_subarray_doublePdS_iiiiiiiii
.visible .entry _Z22unpack_subarray_doublePdS_iiiiiiiii(
	.param .u64 .ptr .align 1 _Z22unpack_subarray_doublePdS_iiiiiiiii_param_0,
	.param .u64 .ptr .align 1 _Z22unpack_subarray_doublePdS_iiiiiiiii_param_1,
	.param .u32 _Z22unpack_subarray_doublePdS_iiiiiiiii_param_2,
	.param .u32 _Z22unpack_subarray_doublePdS_iiiiiiiii_param_3,
	.param .u32 _Z22unpack_subarray_doublePdS_iiiiiiiii_param_4,
	.param .u32 _Z22unpack_subarray_doublePdS_iiiiiiiii_param_5,
	.param .u32 _Z22unpack_subarray_doublePdS_iiiiiiiii_param_6,
	.param .u32 _Z22unpack_subarray_doublePdS_iiiiiiiii_param_7,
	.param .u32 _Z22unpack_subarray_doublePdS_iiiiiiiii_param_8,
	.param .u32 _Z22unpack_subarray_doublePdS_iiiiiiiii_param_9,
	.param .u32 _Z22unpack_subarray_doublePdS_iiiiiiiii_param_10
)
{
	.reg .pred 	%p<6>;
	.reg .b32 	%r<30>;
	.reg .b64 	%rd<9>;
	.reg .b64 	%fd<2>;

	ld.param.u64 	%rd1, [_Z22unpack_subarray_doublePdS_iiiiiiiii_param_0];
	ld.param.u64 	%rd2, [_Z22unpack_subarray_doublePdS_iiiiiiiii_param_1];
	ld.param.u32 	%r4, [_Z22unpack_subarray_doublePdS_iiiiiiiii_param_2];
	ld.param.u32 	%r5, [_Z22unpack_subarray_doublePdS_iiiiiiiii_param_3];
	ld.param.u32 	%r6, [_Z22unpack_subarray_doublePdS_iiiiiiiii_param_5];
	ld.param.u32 	%r11, [_Z22unpack_subarray_doublePdS_iiiiiiiii_param_6];
	ld.param.u32 	%r12, [_Z22unpack_subarray_doublePdS_iiiiiiiii_param_7];
	ld.param.u32 	%r8, [_Z22unpack_subarray_doublePdS_iiiiiiiii_param_8];
	ld.param.u32 	%r9, [_Z22unpack_subarray_doublePdS_iiiiiiiii_param_9];
	ld.param.u32 	%r10, [_Z22unpack_subarray_doublePdS_iiiiiiiii_param_10];
	mov.u32 	%r13, %ctaid.x;
	mov.u32 	%r14, %ntid.x;
	mov.u32 	%r15, %tid.x;
	mad.lo.s32 	%r1, %r13, %r14, %r15;
	mov.u32 	%r16, %ctaid.y;
	mov.u32 	%r17, %ntid.y;
	mov.u32 	%r18, %tid.y;
	mad.lo.s32 	%r19, %r16, %r17, %r18;
	mov.u32 	%r20, %ctaid.z;
	mov.u32 	%r21, %ntid.z;
	mov.u32 	%r22, %tid.z;
	mad.lo.s32 	%r3, %r20, %r21, %r22;
	setp.ge.s32 	%p1, %r1, %r6;
	setp.ge.s32 	%p2, %r19, %r11;
	or.pred  	%p3, %p1, %p2;
	setp.ge.s32 	%p4, %r3, %r12;
	or.pred  	%p5, %p3, %p4;
	@%p5 bra 	$L__BB1_2;
	cvta.to.global.u64 	%rd3, %rd2;
	cvta.to.global.u64 	%rd4, %rd1;
	mad.lo.s32 	%r23, %r11, %r3, %r19;
	mad.lo.s32 	%r24, %r23, %r6, %r1;
	mul.wide.s32 	%rd5, %r24, 8;
	add.s64 	%rd6, %rd3, %rd5;
	ld.global.f64 	%fd1, [%rd6];
	add.s32 	%r25, %r9, %r19;
	add.s32 	%r26, %r10, %r3;
	mad.lo.s32 	%r27, %r26, %r5, %r25;
	add.s32 	%r28, %r8, %r1;
	mad.lo.s32 	%r29, %r27, %r4, %r28;
	mul.wide.s32 	%rd7, %r29, 8;
	add.s64 	%rd8, %rd4, %rd7;
	st.global.f64 	[%rd8], %fd1;
$L__BB1_2:
	ret;

}
	// .globl	_Z19pack_subarray_floatPfS_iiiiiiiii
.visible .entry _Z19pack_subarray_floatPfS_iiiiiiiii(
	.param .u64 .ptr .align 1 _Z19pack_subarray_floatPfS_iiiiiiiii_param_0,
	.param .u64 .ptr .align 1 _Z19pack_subarray_floatPfS_iiiiiiiii_param_1,
	.param .u32 _Z19pack_subarray_floatPfS_iiiiiiiii_param_2,
	.param .u32 _Z19pack_subarray_floatPfS_iiiiiiiii_param_3,
	.param .u32 _Z19pack_subarray_floatPfS_iiiiiiiii_param_4,
	.param .u32 _Z19pack_subarray_floatPfS_iiiiiiiii_param_5,
	.param .u32 _Z19pack_subarray_floatPfS_iiiiiiiii_param_6,
	.param .u32 _Z19pack_subarray_floatPfS_iiiiiiiii_param_7,
	.param .u32 _Z19pack_subarray_floatPfS_iiiiiiiii_param_8,
	.param .u32 _Z19pack_subarray_floatPfS_iiiiiiiii_param_9,
	.param .u32 _Z19pack_subarray_floatPfS_iiiiiiiii_param_10
)
{
	.reg .pred 	%p<6>;
	.reg .b32 	%r<30>;
	.reg .b32 	%f<2>;
	.reg .b64 	%rd<9>;

	ld.param.u64 	%rd1, [_Z19pack_subarray_floatPfS_iiiiiiiii_param_0];
	ld.param.u64 	%rd2, [_Z19pack_subarray_floatPfS_iiiiiiiii_param_1];
	ld.param.u32 	%r4, [_Z19pack_subarray_floatPfS_iiiiiiiii_param_2];
	ld.param.u32 	%r5, [_Z19pack_subarray_floatPfS_iiiiiiiii_param_3];
	ld.param.u32 	%r6, [_Z19pack_subarray_floatPfS_iiiiiiiii_param_5];
	ld.param.u32 	%r11, [_Z19pack_subarray_floatPfS_iiiiiiiii_param_6];
	ld.param.u32 	%r12, [_Z19pack_subarray_floatPfS_iiiiiiiii_param_7];
	ld.param.u32 	%r8, [_Z19pack_subarray_floatPfS_iiiiiiiii_param_8];
	ld.param.u32 	%r9, [_Z19pack_subarray_floatPfS_iiiiiiiii_param_9];
	ld.param.u32 	%r10, [_Z19pack_subarray_floatPfS_iiiiiiiii_param_10];
	mov.u32 	%r13, %ctaid.x;
	mov.u32 	%r14, %ntid.x;
	mov.u32 	%r15, %tid.x;
	mad.lo.s32 	%r1, %r13, %r14, %r15;
	mov.u32 	%r16, %ctaid.y;
	mov.u32 	%r17, %ntid.y;
	mov.u32 	%r18, %tid.y;
	mad.lo.s32 	%r19, %r16, %r17, %r18;
	mov.u32 	%r20, %ctaid.z;
	mov.u32 	%r21, %ntid.z;
	mov.u32 	%r22, %tid.z;
	mad.lo.s32 	%r3, %r20, %r21, %r22;
	setp.ge.s32 	%p1, %r1, %r6;
	setp.ge.s32 	%p2, %r19, %r11;
	or.pred  	%p3, %p1, %p2;
	setp.ge.s32 	%p4, %r3, %r12;
	or.pred  	%p5, %p3, %p4;
	@%p5 bra 	$L__BB2_2;
	cvta.to.global.u64 	%rd3, %rd2;
	cvta.to.global.u64 	%rd4, %rd1;
	add.s32 	%r23, %r9, %r19;
	add.s32 	%r24, %r10, %r3;
	mad.lo.s32 	%r25, %r24, %r5, %r23;
	add.s32 	%r26, %r8, %r1;
	mad.lo.s32 	%r27, %r25, %r4, %r26;
	mul.wide.s32 	%rd5, %r27, 4;
	add.s64 	%rd6, %rd3, %rd5;
	ld.global.f32 	%f1, [%rd6];
	mad.lo.s32 	%r28, %r11, %r3, %r19;
	mad.lo.s32 	%r29, %r28, %r6, %r1;
	mul.wide.s32 	%rd7, %r29, 4;
	add.s64 	%rd8, %rd4, %rd7;
	st.global.f32 	[%rd8], %f1;
$L__BB2_2:
	ret;

}
	// .globl	_Z21unpack_subarray_floatPfS_iiiiiiiii
.visible .entry _Z21unpack_subarray_floatPfS_iiiiiiiii(
	.param .u64 .ptr .align 1 _Z21unpack_subarray_floatPfS_iiiiiiiii_param_0,
	.param .u64 .ptr .align 1 _Z21unpack_subarray_floatPfS_iiiiiiiii_param_1,
	.param .u32 _Z21unpack_subarray_floatPfS_iiiiiiiii_param_2,
	.param .u32 _Z21unpack_subarray_floatPfS_iiiiiiiii_param_3,
	.param .u32 _Z21unpack_subarray_floatPfS_iiiiiiiii_param_4,
	.param .u32 _Z21unpack_subarray_floatPfS_iiiiiiiii_param_5,
	.param .u32 _Z21unpack_subarray_floatPfS_iiiiiiiii_param_6,
	.param .u32 _Z21unpack_subarray_floatPfS_iiiiiiiii_param_7,
	.param .u32 _Z21unpack_subarray_floatPfS_iiiiiiiii_param_8,
	.param .u32 _Z21unpack_subarray_floatPfS_iiiiiiiii_param_9,
	.param .u32 _Z21unpack_subarray_floatPfS_iiiiiiiii_param_10
)
{
	.reg .pred 	%p<6>;
	.reg .b32 	%r<30>;
	.reg .b32 	%f<2>;
	.reg .b64 	%rd<9>;

	ld.param.u64 	%rd1, [_Z21unpack_subarray_floatPfS_iiiiiiiii_param_0];
	ld.param.u64 	%rd2, [_Z21unpack_subarray_floatPfS_iiiiiiiii_param_1];
	ld.param.u32 	%r4, [_Z21unpack_subarray_floatPfS_iiiiiiiii_param_2];
	ld.param.u32 	%r5, [_Z21unpack_subarray_floatPfS_iiiiiiiii_param_3];
	ld.param.u32 	%r6, [_Z21unpack_subarray_floatPfS_iiiiiiiii_param_5];
	ld.param.u32 	%r11, [_Z21unpack_subarray_floatPfS_iiiiiiiii_param_6];
	ld.param.u32 	%r12, [_Z21unpack_subarray_floatPfS_iiiiiiiii_param_7];
	ld.param.u32 	%r8, [_Z21unpack_subarray_floatPfS_iiiiiiiii_param_8];
	ld.param.u32 	%r9, [_Z21unpack_subarray_floatPfS_iiiiiiiii_param_9];
	ld.param.u32 	%r10, [_Z21unpack_subarray_floatPfS_iiiiiiiii_param_10];
	mov.u32 	%r13, %ctaid.x;
	mov.u32 	%r14, %ntid.x;
	mov.u32 	%r15, %tid.x;
	mad.lo.s32 	%r1, %r13, %r14, %r15;
	mov.u32 	%r16, %ctaid.y;
	mov.u32 	%r17, %ntid.y;
	mov.u32 	%r18, %tid.y;
	mad.lo.s32 	%r19, %r16, %r17, %r18;
	mov.u32 	%r20, %ctaid.z;
	mov.u32 	%r21, %ntid.z;
	mov.u32 	%r22, %tid.z;
	mad.lo.s32 	%r3, %r20, %r21, %r22;
	setp.ge.s32 	%p1, %r1, %r6;
	setp.ge.s32 	%p2, %r19, %r11;
	or.pred  	%p3, %p1, %p2;
	setp.ge.s32 	%p4, %r3, %r12;
	or.pred  	%p5, %p3, %p4;
	@%p5 bra 	$L__BB3_2;
	cvta.to.global.u64 	%rd3, %rd2;
	cvta.to.global.u64 	%rd4, %rd1;
	mad.lo.s32 	%r23, %r11, %r3, %r19;
	mad.lo.s32 	%r24, %r23, %r6, %r1;
	mul.wide.s32 	%rd5, %r24, 4;
	add.s64 	%rd6, %rd3, %rd5;
	ld.global.f32 	%f1, [%rd6];
	add.s32 	%r25, %r9, %r19;
	add.s32 	%r26, %r10, %r3;
	mad.lo.s32 	%r27, %r26, %r5, %r25;
	add.s32 	%r28, %r8, %r1;
	mad.lo.s32 	%r29, %r27, %r4, %r28;
	mul.wide.s32 	%rd7, %r29, 4;
	add.s64 	%rd8, %rd4, %rd7;
	st.global.f32 	[%rd8], %f1;
$L__BB3_2:
	ret;

}
	// .globl	_Z18pack_subarray_charPcS_iiiiiiiii
.visible .entry _Z18pack_subarray_charPcS_iiiiiiiii(
	.param .u64 .ptr .align 1 _Z18pack_subarray_charPcS_iiiiiiiii_param_0,
	.param .u64 .ptr .align 1 _Z18pack_subarray_charPcS_iiiiiiiii_param_1,
	.param .u32 _Z18pack_subarray_charPcS_iiiiiiiii_param_2,
	.param .u32 _Z18pack_subarray_charPcS_iiiiiiiii_param_3,
	.param .u32 _Z18pack_subarray_charPcS_iiiiiiiii_param_4,
	.param .u32 _Z18pack_subarray_charPcS_iiiiiiiii_param_5,
	.param .u32 _Z18pack_subarray_charPcS_iiiiiiiii_param_6,
	.param .u32 _Z18pack_subarray_charPcS_iiiiiiiii_param_7,
	.param .u32 _Z18pack_subarray_charPcS_iiiiiiiii_param_8,
	.param .u32 _Z18pack_subarray_charPcS_iiiiiiiii_param_9,
	.param .u32 _Z18pack_subarray_charPcS_iiiiiiiii_param_10
)
{
	.reg .pred 	%p<6>;
	.reg .b16 	%rs<2>;
	.reg .b32 	%r<30>;
	.reg .b64 	%rd<9>;

	ld.param.u64 	%rd1, [_Z18pack_subarray_charPcS_iiiiiiiii_param_0];
	ld.param.u64 	%rd2, [_Z18pack_subarray_charPcS_iiiiiiiii_param_1];
	ld.param.u32 	%r4, [_Z18pack_subarray_charPcS_iiiiiiiii_param_2];
	ld.param.u32 	%r5, [_Z18pack_subarray_charPcS_iiiiiiiii_param_3];
	ld.param.u32 	%r6, [_Z18pack_subarray_charPcS_iiiiiiiii_param_5];
	ld.param.u32 	%r11, [_Z18pack_subarray_charPcS_iiiiiiiii_param_6];
	ld.param.u32 	%r12, [_Z18pack_subarray_charPcS_iiiiiiiii_param_7];
	ld.param.u32 	%r8, [_Z18pack_subarray_charPcS_iiiiiiiii_param_8];
	ld.param.u32 	%r9, [_Z18pack_subarray_charPcS_iiiiiiiii_param_9];
	ld.param.u32 	%r10, [_Z18pack_subarray_charPcS_iiiiiiiii_param_10];
	mov.u32 	%r13, %ctaid.x;
	mov.u32 	%r14, %ntid.x;
	mov.u32 	%r15, %tid.x;
	mad.lo.s32 	%r1, %r13, %r14, %r15;
	mov.u32 	%r16, %ctaid.y;
	mov.u32 	%r17, %ntid.y;
	mov.u32 	%r18, %tid.y;
	mad.lo.s32 	%r19, %r16, %r17, %r18;
	mov.u32 	%r20, %ctaid.z;
	mov.u32 	%r21, %ntid.z;
	mov.u32 	%r22, %tid.z;
	mad.lo.s32 	%r3, %r20, %r21, %r22;
	setp.ge.s32 	%p1, %r1, %r6;
	setp.ge.s32 	%p2, %r19, %r11;
	or.pred  	%p3, %p1, %p2;
	setp.ge.s32 	%p4, %r3, %r12;
	or.pred  	%p5, %p3, %p4;
	@%p5 bra 	$L__BB4_2;
	cvta.to.global.u64 	%rd3, %rd2;
	cvta.to.global.u64 	%rd4, %rd1;
	add.s32 	%r23, %r9, %r19;
	add.s32 	%r24, %r10, %r3;
	mad.lo.s32 	%r25, %r24, %r5, %r23;
	add.s32 	%r26, %r8, %r1;
	mad.lo.s32 	%r27, %r25, %r4, %r26;
	cvt.s64.s32 	%rd5, %r27;
	add.s64 	%rd6, %rd3, %rd5;
	ld.global.u8 	%rs1, [%rd6];
	mad.lo.s32 	%r28, %r11, %r3, %r19;
	mad.lo.s32 	%r29, %r28, %r6, %r1;
	cvt.s64.s32 	%rd7, %r29;
	add.s64 	%rd8, %rd4, %rd7;
	st.global.u8 	[%rd8], %rs1;
$L__BB4_2:
	ret;

}
	// .globl	_Z20unpack_subarray_charPcS_iiiiiiiii
.visible .entry _Z20unpack_subarray_charPcS_iiiiiiiii(
	.param .u64 .ptr .align 1 _Z20unpack_subarray_charPcS_iiiiiiiii_param_0,
	.param .u64 .ptr .align 1 _Z20unpack_subarray_charPcS_iiiiiiiii_param_1,
	.param .u32 _Z20unpack_subarray_charPcS_iiiiiiiii_param_2,
	.param .u32 _Z20unpack_subarray_charPcS_iiiiiiiii_param_3,
	.param .u32 _Z20unpack_subarray_charPcS_iiiiiiiii_param_4,
	.param .u32 _Z20unpack_subarray_charPcS_iiiiiiiii_param_5,
	.param .u32 _Z20unpack_subarray_charPcS_iiiiiiiii_param_6,
	.param .u32 _Z20unpack_subarray_charPcS_iiiiiiiii_param_7,
	.param .u32 _Z20unpack_subarray_charPcS_iiiiiiiii_param_8,
	.param .u32 _Z20unpack_subarray_charPcS_iiiiiiiii_param_9,
	.param .u32 _Z20unpack_subarray_charPcS_iiiiiiiii_param_10
)
{
	.reg .pred 	%p<6>;
	.reg .b16 	%rs<2>;
	.reg .b32 	%r<30>;
	.reg .b64 	%rd<9>;

	ld.param.u64 	%rd1, [_Z20unpack_subarray_charPcS_iiiiiiiii_param_0];
	ld.param.u64 	%rd2, [_Z20unpack_subarray_charPcS_iiiiiiiii_param_1];
	ld.param.u32 	%r4, [_Z20unpack_subarray_charPcS_iiiiiiiii_param_2];
	ld.param.u32 	%r5, [_Z20unpack_subarray_charPcS_iiiiiiiii_param_3];
	ld.param.u32 	%r6, [_Z20unpack_subarray_charPcS_iiiiiiiii_param_5];
	ld.param.u32 	%r11, [_Z20unpack_subarray_charPcS_iiiiiiiii_param_6];
	ld.param.u32 	%r12, [_Z20unpack_subarray_charPcS_iiiiiiiii_param_7];
	ld.param.u32 	%r8, [_Z20unpack_subarray_charPcS_iiiiiiiii_param_8];
	ld.param.u32 	%r9, [_Z20unpack_subarray_charPcS_iiiiiiiii_param_9];
	ld.param.u32 	%r10, [_Z20unpack_subarray_charPcS_iiiiiiiii_param_10];
	mov.u32 	%r13, %ctaid.x;
	mov.u32 	%r14, %ntid.x;
	mov.u32 	%r15, %tid.x;
	mad.lo.s32 	%r1, %r13, %r14, %r15;
	mov.u32 	%r16, %ctaid.y;
	mov.u32 	%r17, %ntid.y;
	mov.u32 	%r18, %tid.y;
	mad.lo.s32 	%r19, %r16, %r17, %r18;
	mov.u32 	%r20, %ctaid.z;
	mov.u32 	%r21, %ntid.z;
	mov.u32 	%r22, %tid.z;
	mad.lo.s32 	%r3, %r20, %r21, %r22;
	setp.ge.s32 	%p1, %r1, %r6;
	setp.ge.s32 	%p2, %r19, %r11;
	or.pred  	%p3, %p1, %p2;
	setp.ge.s32 	%p4, %r3, %r12;
	or.pred  	%p5, %p3, %p4;
	@%p5 bra 	$L__BB5_2;
	cvta.to.global.u64 	%rd3, %rd2;
	cvta.to.global.u64 	%rd4, %rd1;
	mad.lo.s32 	%r23, %r11, %r3, %r19;
	mad.lo.s32 	%r24, %r23, %r6, %r1;
	cvt.s64.s32 	%rd5, %r24;
	add.s64 	%rd6, %rd3, %rd5;
	ld.global.u8 	%rs1, [%rd6];
	add.s32 	%r25, %r9, %r19;
	add.s32 	%r26, %r10, %r3;
	mad.lo.s32 	%r27, %r26, %r5, %r25;
	add.s32 	%r28, %r8, %r1;
	mad.lo.s32 	%r29, %r27, %r4, %r28;
	cvt.s64.s32 	%rd7, %r29;
	add.s64 	%rd8, %rd4, %rd7;
	st.global.u8 	[%rd8], %rs1;
$L__BB5_2:
	ret;

}
	// .globl	_Z25pack_unpack_vector_doublePdiS_iii
.visible .entry _Z25pack_unpack_vector_doublePdiS_iii(
	.param .u64 .ptr .align 1 _Z25pack_unpack_vector_doublePdiS_iii_param_0,
	.param .u32 _Z25pack_unpack_vector_doublePdiS_iii_param_1,
	.param .u64 .ptr .align 1 _Z25pack_unpack_vector_doublePdiS_iii_param_2,
	.param .u32 _Z25pack_unpack_vector_doublePdiS_iii_param_3,
	.param .u32 _Z25pack_unpack_vector_doublePdiS_iii_param_4,
	.param .u32 _Z25pack_unpack_vector_doublePdiS_iii_param_5
)
{
	.reg .pred 	%p<12>;
	.reg .b32 	%r<50>;
	.reg .b64 	%rd<23>;
	.reg .b64 	%fd<30>;

	ld.param.u64 	%rd5, [_Z25pack_unpack_vector_doublePdiS_iii_param_0];
	ld.param.u32 	%r29, [_Z25pack_unpack_vector_doublePdiS_iii_param_1];
	ld.param.u64 	%rd6, [_Z25pack_unpack_vector_doublePdiS_iii_param_2];
	ld.param.u32 	%r30, [_Z25pack_unpack_vector_doublePdiS_iii_param_3];
	ld.param.u32 	%r31, [_Z25pack_unpack_vector_doublePdiS_iii_param_4];
	ld.param.u32 	%r32, [_Z25pack_unpack_vector_doublePdiS_iii_param_5];
	cvta.to.global.u64 	%rd1, %rd5;
	cvta.to.global.u64 	%rd2, %rd6;
	mov.u32 	%r33, %ctaid.x;
	mov.u32 	%r34, %ntid.x;
	mov.u32 	%r35, %tid.x;
	mad.lo.s32 	%r1, %r33, %r34, %r35;
	setp.ge.s32 	%p1, %r1, %r32;
	setp.lt.s32 	%p2, %r31, 1;
	or.pred  	%p3, %p1, %p2;
	@%p3 bra 	$L__BB6_13;
	mul.lo.s32 	%r2, %r30, %r1;
	mul.lo.s32 	%r3, %r29, %r1;
	and.b32  	%r4, %r31, 15;
	setp.lt.u32 	%p4, %r31, 16;
	mov.b32 	%r45, 0;
	@%p4 bra 	$L__BB6_4;
	and.b32  	%r45, %r31, 2147483632;
	neg.s32 	%r43, %r45;
	add.s64 	%rd3, %rd2, 64;
	add.s64 	%rd4, %rd1, 64;
	mov.u32 	%r41, %r3;
	mov.u32 	%r42, %r2;
$L__BB6_3:
	.pragma "nounroll";
	mul.wide.s32 	%rd7, %r42, 8;
	add.s64 	%rd8, %rd3, %rd7;
	mul.wide.s32 	%rd9, %r41, 8;
	add.s64 	%rd10, %rd4, %rd9;
	ld.global.f64 	%fd1, [%rd8+-64];
	st.global.f64 	[%rd10+-64], %fd1;
	ld.global.f64 	%fd2, [%rd8+-56];
	st.global.f64 	[%rd10+-56], %fd2;
	ld.global.f64 	%fd3, [%rd8+-48];
	st.global.f64 	[%rd10+-48], %fd3;
	ld.global.f64 	%fd4, [%rd8+-40];
	st.global.f64 	[%rd10+-40], %fd4;
	ld.global.f64 	%fd5, [%rd8+-32];
	st.global.f64 	[%rd10+-32], %fd5;
	ld.global.f64 	%fd6, [%rd8+-24];
	st.global.f64 	[%rd10+-24], %fd6;
	ld.global.f64 	%fd7, [%rd8+-16];
	st.global.f64 	[%rd10+-16], %fd7;
	ld.global.f64 	%fd8, [%rd8+-8];
	st.global.f64 	[%rd10+-8], %fd8;
	ld.global.f64 	%fd9, [%rd8];
	st.global.f64 	[%rd10], %fd9;
	ld.global.f64 	%fd10, [%rd8+8];
	st.global.f64 	[%rd10+8], %fd10;
	ld.global.f64 	%fd11, [%rd8+16];
	st.global.f64 	[%rd10+16], %fd11;
	ld.global.f64 	%fd12, [%rd8+24];
	st.global.f64 	[%rd10+24], %fd12;
	ld.global.f64 	%fd13, [%rd8+32];
	st.global.f64 	[%rd10+32], %fd13;
	ld.global.f64 	%fd14, [%rd8+40];
	st.global.f64 	[%rd10+40], %fd14;
	ld.global.f64 	%fd15, [%rd8+48];
	st.global.f64 	[%rd10+48], %fd15;
	ld.global.f64 	%fd16, [%rd8+56];
	st.global.f64 	[%rd10+56], %fd16;
	add.s32 	%r43, %r43, 16;
	add.s32 	%r42, %r42, 16;
	add.s32 	%r41, %r41, 16;
	setp.ne.s32 	%p5, %r43, 0;
	@%p5 bra 	$L__BB6_3;
$L__BB6_4:
	setp.eq.s32 	%p6, %r4, 0;
	@%p6 bra 	$L__BB6_13;
	and.b32  	%r14, %r31, 7;
	setp.lt.u32 	%p7, %r4, 8;
	@%p7 bra 	$L__BB6_7;
	add.s32 	%r37, %r45, %r2;
	mul.wide.s32 	%rd11, %r37, 8;
	add.s64 	%rd12, %rd2, %rd11;
	ld.global.f64 	%fd17, [%rd12];
	add.s32 	%r38, %r45, %r3;
	mul.wide.s32 	%rd13, %r38, 8;
	add.s64 	%rd14, %rd1, %rd13;
	st.global.f64 	[%rd14], %fd17;
	ld.global.f64 	%fd18, [%rd12+8];
	st.global.f64 	[%rd14+8], %fd18;
	ld.global.f64 	%fd19, [%rd12+16];
	st.global.f64 	[%rd14+16], %fd19;
	ld.global.f64 	%fd20, [%rd12+24];
	st.global.f64 	[%rd14+24], %fd20;
	ld.global.f64 	%fd21, [%rd12+32];
	st.global.f64 	[%rd14+32], %fd21;
	ld.global.f64 	%fd22, [%rd12+40];
	st.global.f64 	[%rd14+40], %fd22;
	ld.global.f64 	%fd23, [%rd12+48];
	st.global.f64 	[%rd14+48], %fd23;
	ld.global.f64 	%fd24, [%rd12+56];
	st.global.f64 	[%rd14+56], %fd24;
	add.s32 	%r45, %r45, 8;
$L__BB6_7:
	setp.eq.s32 	%p8, %r14, 0;
	@%p8 bra 	$L__BB6_13;
	and.b32  	%r17, %r31, 3;
	setp.lt.u32 	%p9, %r14, 4;
	@%p9 bra 	$L__BB6_10;
	add.s32 	%r39, %r45, %r2;
	mul.wide.s32 	%rd15, %r39, 8;
	add.s64 	%rd16, %rd2, %rd15;
	ld.global.f64 	%fd25, [%rd16];
	add.s32 	%r40, %r45, %r3;
	mul.wide.s32 	%rd17, %r40, 8;
	add.s64 	%rd18, %rd1, %rd17;
	st.global.f64 	[%rd18], %fd25;
	ld.global.f64 	%fd26, [%rd16+8];
	st.global.f64 	[%rd18+8], %fd26;
	ld.global.f64 	%fd27, [%rd16+16];
	st.global.f64 	[%rd18+16], %fd27;
	ld.global.f64 	%fd28, [%rd16+24];
	st.global.f64 	[%rd18+24], %fd28;
	add.s32 	%r45, %r45, 4;
$L__BB6_10:
	setp.eq.s32 	%p10, %r17, 0;
	@%p10 bra 	$L__BB6_13;
	add.s32 	%r49, %r45, %r3;
	add.s32 	%r48, %r45, %r2;
	neg.s32 	%r47, %r17;
$L__BB6_12:
	.pragma "nounroll";
	mul.wide.s32 	%rd19, %r49, 8;
	add.s64 	%rd20, %rd1, %rd19;
	mul.wide.s32 	%rd21, %r48, 8;
	add.s64 	%rd22, %rd2, %rd21;
	ld.global.f64 	%fd29, [%rd22];
	st.global.f64 	[%rd20], %fd29;
	add.s32 	%r49, %r49, 1;
	add.s32 	%r48, %r48, 1;
	add.s32 	%r47, %r47, 1;
	setp.ne.s32 	%p11, %r47, 0;
	@%p11 bra 	$L__BB6_12;
$L__BB6_13:
	ret;

}
	// .globl	_Z24pack_unpack_vector_floatPfiS_iii
.visible .entry _Z24pack_unpack_vector_floatPfiS_iii(
	.param .u64 .ptr .align 1 _Z24pack_unpack_vector_floatPfiS_iii_param_0,
	.param .u32 _Z24pack_unpack_vector_floatPfiS_iii_param_1,
	.param .u64 .ptr .align 1 _Z24pack_unpack_vector_floatPfiS_iii_param_2,
	.param .u32 _Z24pack_unpack_vector_floatPfiS_iii_param_3,
	.param .u32 _Z24pack_unpack_vector_floatPfiS_iii_param_4,
	.param .u32 _Z24pack_unpack_vector_floatPfiS_iii_param_5
)
{
	.reg .pred 	%p<12>;
	.reg .b32 	%r<50>;
	.reg .b32 	%f<30>;
	.reg .b64 	%rd<23>;

	ld.param.u64 	%rd5, [_Z24pack_unpack_vector_floatPfiS_iii_param_0];
	ld.param.u32 	%r29, [_Z24pack_unpack_vector_floatPfiS_iii_param_1];
	ld.param.u64 	%rd6, [_Z24pack_unpack_vector_floatPfiS_iii_param_2];
	ld.param.u32 	%r30, [_Z24pack_unpack_vector_floatPfiS_iii_param_3];
	ld.param.u32 	%r31, [_Z24pack_unpack_vector_floatPfiS_iii_param_4];
	ld.param.u32 	%r32, [_Z24pack_unpack_vector_floatPfiS_iii_param_5];
	cvta.to.global.u64 	%rd1, %rd5;
	cvta.to.global.u64 	%rd2, %rd6;
	mov.u32 	%r33, %ctaid.x;
	mov.u32 	%r34, %ntid.x;
	mov.u32 	%r35, %tid.x;
	mad.lo.s32 	%r1, %r33, %r34, %r35;
	setp.ge.s32 	%p1, %r1, %r32;
	setp.lt.s32 	%p2, %r31, 1;
	or.pred  	%p3, %p1, %p2;
	@%p3 bra 	$L__BB7_13;
	mul.lo.s32 	%r2, %r30, %r1;
	mul.lo.s32 	%r3, %r29, %r1;
	and.b32  	%r4, %r31, 15;
	setp.lt.u32 	%p4, %r31, 16;
	mov.b32 	%r45, 0;
	@%p4 bra 	$L__BB7_4;
	and.b32  	%r45, %r31, 2147483632;
	neg.s32 	%r43, %r45;
	add.s64 	%rd3, %rd2, 32;
	add.s64 	%rd4, %rd1, 32;
	mov.u32 	%r41, %r3;
	mov.u32 	%r42, %r2;
$L__BB7_3:
	.pragma "nounroll";
	mul.wide.s32 	%rd7, %r42, 4;
	add.s64 	%rd8, %rd3, %rd7;
	mul.wide.s32 	%rd9, %r41, 4;
	add.s64 	%rd10, %rd4, %rd9;
	ld.global.f32 	%f1, [%rd8+-32];
	st.global.f32 	[%rd10+-32], %f1;
	ld.global.f32 	%f2, [%rd8+-28];
	st.global.f32 	[%rd10+-28], %f2;
	ld.global.f32 	%f3, [%rd8+-24];
	st.global.f32 	[%rd10+-24], %f3;
	ld.global.f32 	%f4, [%rd8+-20];
	st.global.f32 	[%rd10+-20], %f4;
	ld.global.f32 	%f5, [%rd8+-16];
	st.global.f32 	[%rd10+-16], %f5;
	ld.global.f32 	%f6, [%rd8+-12];
	st.global.f32 	[%rd10+-12], %f6;
	ld.global.f32 	%f7, [%rd8+-8];
	st.global.f32 	[%rd10+-8], %f7;
	ld.global.f32 	%f8, [%rd8+-4];
	st.global.f32 	[%rd10+-4], %f8;
	ld.global.f32 	%f9, [%rd8];
	st.global.f32 	[%rd10], %f9;
	ld.global.f32 	%f10, [%rd8+4];
	st.global.f32 	[%rd10+4], %f10;
	ld.global.f32 	%f11, [%rd8+8];
	st.global.f32 	[%rd10+8], %f11;
	ld.global.f32 	%f12, [%rd8+12];
	st.global.f32 	[%rd10+12], %f12;
	ld.global.f32 	%f13, [%rd8+16];
	st.global.f32 	[%rd10+16], %f13;
	ld.global.f32 	%f14, [%rd8+20];
	st.global.f32 	[%rd10+20], %f14;
	ld.global.f32 	%f15, [%rd8+24];
	st.global.f32 	[%rd10+24], %f15;
	ld.global.f32 	%f16, [%rd8+28];
	st.global.f32 	[%rd10+28], %f16;
	add.s32 	%r43, %r43, 16;
	add.s32 	%r42, %r42, 16;
	add.s32 	%r41, %r41, 16;
	setp.ne.s32 	%p5, %r43, 0;
	@%p5 bra 	$L__BB7_3;
$L__BB7_4:
	setp.eq.s32 	%p6, %r4, 0;
	@%p6 bra 	$L__BB7_13;
	and.b32  	%r14, %r31, 7;
	setp.lt.u32 	%p7, %r4, 8;
	@%p7 bra 	$L__BB7_7;
	add.s32 	%r37, %r45, %r2;
	mul.wide.s32 	%rd11, %r37, 4;
	add.s64 	%rd12, %rd2, %rd11;
	ld.global.f32 	%f17, [%rd12];
	add.s32 	%r38, %r45, %r3;
	mul.wide.s32 	%rd13, %r38, 4;
	add.s64 	%rd14, %rd1, %rd13;
	st.global.f32 	[%rd14], %f17;
	ld.global.f32 	%f18, [%rd12+4];
	st.global.f32 	[%rd14+4], %f18;
	ld.global.f32 	%f19, [%rd12+8];
	st.global.f32 	[%rd14+8], %f19;
	ld.global.f32 	%f20, [%rd12+12];
	st.global.f32 	[%rd14+12], %f20;
	ld.global.f32 	%f21, [%rd12+16];
	st.global.f32 	[%rd14+16], %f21;
	ld.global.f32 	%f22, [%rd12+20];
	st.global.f32 	[%rd14+20], %f22;
	ld.global.f32 	%f23, [%rd12+24];
	st.global.f32 	[%rd14+24], %f23;
	ld.global.f32 	%f24, [%rd12+28];
	st.global.f32 	[%rd14+28], %f24;
	add.s32 	%r45, %r45, 8;
$L__BB7_7:
	setp.eq.s32 	%p8, %r14, 0;
	@%p8 bra 	$L__BB7_13;
	and.b32  	%r17, %r31, 3;
	setp.lt.u32 	%p9, %r14, 4;
	@%p9 bra 	$L__BB7_10;
	add.s32 	%r39, %r45, %r2;
	mul.wide.s32 	%rd15, %r39, 4;
	add.s64 	%rd16, %rd2, %rd15;
	ld.global.f32 	%f25, [%rd16];
	add.s32 	%r40, %r45, %r3;
	mul.wide.s32 	%rd17, %r40, 4;
	add.s64 	%rd18, %rd1, %rd17;
	st.global.f32 	[%rd18], %f25;
	ld.global.f32 	%f26, [%rd16+4];
	st.global.f32 	[%rd18+4], %f26;
	ld.global.f32 	%f27, [%rd16+8];
	st.global.f32 	[%rd18+8], %f27;
	ld.global.f32 	%f28, [%rd16+12];
	st.global.f32 	[%rd18+12], %f28;
	add.s32 	%r45, %r45, 4;
$L__BB7_10:
	setp.eq.s32 	%p10, %r17, 0;
	@%p10 bra 	$L__BB7_13;
	add.s32 	%r49, %r45, %r3;
	add.s32 	%r48, %r45, %r2;
	neg.s32 	%r47, %r17;
$L__BB7_12:
	.pragma "nounroll";
	mul.wide.s32 	%rd19, %r49, 4;
	add.s64 	%rd20, %rd1, %rd19;
	mul.wide.s32 	%rd21, %r48, 4;
	add.s64 	%rd22, %rd2, %rd21;
	ld.global.f32 	%f29, [%rd22];
	st.global.f32 	[%rd20], %f29;
	add.s32 	%r49, %r49, 1;
	add.s32 	%r48, %r48, 1;
	add.s32 	%r47, %r47, 1;
	setp.ne.s32 	%p11, %r47, 0;
	@%p11 bra 	$L__BB7_12;
$L__BB7_13:
	ret;

}
	// .globl	_Z23pack_unpack_vector_charPciS_iii
.visible .entry _Z23pack_unpack_vector_charPciS_iii(
	.param .u64 .ptr .align 1 _Z23pack_unpack_vector_charPciS_iii_param_0,
	.param .u32 _Z23pack_unpack_vector_charPciS_iii_param_1,
	.param .u64 .ptr .align 1 _Z23pack_unpack_vector_charPciS_iii_param_2,
	.param .u32 _Z23pack_unpack_vector_charPciS_iii_param_3,
	.param .u32 _Z23pack_unpack_vector_charPciS_iii_param_4,
	.param .u32 _Z23pack_unpack_vector_charPciS_iii_param_5
)
{
	.reg .pred 	%p<12>;
	.reg .b16 	%rs<30>;
	.reg .b32 	%r<50>;
	.reg .b64 	%rd<23>;

	ld.param.u64 	%rd5, [_Z23pack_unpack_vector_charPciS_iii_param_0];
	ld.param.u32 	%r29, [_Z23pack_unpack_vector_charPciS_iii_param_1];
	ld.param.u64 	%rd6, [_Z23pack_unpack_vector_charPciS_iii_param_2];
	ld.param.u32 	%r30, [_Z23pack_unpack_vector_charPciS_iii_param_3];
	ld.param.u32 	%r31, [_Z23pack_unpack_vector_charPciS_iii_param_4];
	ld.param.u32 	%r32, [_Z23pack_unpack_vector_charPciS_iii_param_5];
	cvta.to.global.u64 	%rd1, %rd5;
	cvta.to.global.u64 	%rd2, %rd6;
	mov.u32 	%r33, %ctaid.x;
	mov.u32 	%r34, %ntid.x;
	mov.u32 	%r35, %tid.x;
	mad.lo.s32 	%r1, %r33, %r34, %r35;
	setp.ge.s32 	%p1, %r1, %r32;
	setp.lt.s32 	%p2, %r31, 1;
	or.pred  	%p3, %p1, %p2;
	@%p3 bra 	$L__BB8_13;
	mul.lo.s32 	%r2, %r30, %r1;
	mul.lo.s32 	%r3, %r29, %r1;
	and.b32  	%r4, %r31, 15;
	setp.lt.u32 	%p4, %r31, 16;
	mov.b32 	%r45, 0;
	@%p4 bra 	$L__BB8_4;
	and.b32  	%r45, %r31, 2147483632;
	neg.s32 	%r43, %r45;
	add.s64 	%rd3, %rd2, 7;
	add.s64 	%rd4, %rd1, 7;
	mov.u32 	%r41, %r3;
	mov.u32 	%r42, %r2;
$L__BB8_3:
	.pragma "nounroll";
	cvt.s64.s32 	%rd7, %r42;
	add.s64 	%rd8, %rd3, %rd7;
	cvt.s64.s32 	%rd9, %r41;
	add.s64 	%rd10, %rd4, %rd9;
	ld.global.u8 	%rs1, [%rd8+-7];
	st.global.u8 	[%rd10+-7], %rs1;
	ld.global.u8 	%rs2, [%rd8+-6];
	st.global.u8 	[%rd10+-6], %rs2;
	ld.global.u8 	%rs3, [%rd8+-5];
	st.global.u8 	[%rd10+-5], %rs3;
	ld.global.u8 	%rs4, [%rd8+-4];
	st.global.u8 	[%rd10+-4], %rs4;
	ld.global.u8 	%rs5, [%rd8+-3];
	st.global.u8 	[%rd10+-3], %rs5;
	ld.global.u8 	%rs6, [%rd8+-2];
	st.global.u8 	[%rd10+-2], %rs6;
	ld.global.u8 	%rs7, [%rd8+-1];
	st.global.u8 	[%rd10+-1], %rs7;
	ld.global.u8 	%rs8, [%rd8];
	st.global.u8 	[%rd10], %rs8;
	ld.global.u8 	%rs9, [%rd8+1];
	st.global.u8 	[%rd10+1], %rs9;
	ld.global.u8 	%rs10, [%rd8+2];
	st.global.u8 	[%rd10+2], %rs10;
	ld.global.u8 	%rs11, [%rd8+3];
	st.global.u8 	[%rd10+3], %rs11;
	ld.global.u8 	%rs12, [%rd8+4];
	st.global.u8 	[%rd10+4], %rs12;
	ld.global.u8 	%rs13, [%rd8+5];
	st.global.u8 	[%rd10+5], %rs13;
	ld.global.u8 	%rs14, [%rd8+6];
	st.global.u8 	[%rd10+6], %rs14;
	ld.global.u8 	%rs15, [%rd8+7];
	st.global.u8 	[%rd10+7], %rs15;
	ld.global.u8 	%rs16, [%rd8+8];
	st.global.u8 	[%rd10+8], %rs16;
	add.s32 	%r43, %r43, 16;
	add.s32 	%r42, %r42, 16;
	add.s32 	%r41, %r41, 16;
	setp.ne.s32 	%p5, %r43, 0;
	@%p5 bra 	$L__BB8_3;
$L__BB8_4:
	setp.eq.s32 	%p6, %r4, 0;
	@%p6 bra 	$L__BB8_13;
	and.b32  	%r14, %r31, 7;
	setp.lt.u32 	%p7, %r4, 8;
	@%p7 bra 	$L__BB8_7;
	add.s32 	%r37, %r45, %r2;
	cvt.s64.s32 	%rd11, %r37;
	add.s64 	%rd12, %rd2, %rd11;
	ld.global.u8 	%rs17, [%rd12];
	add.s32 	%r38, %r45, %r3;
	cvt.s64.s32 	%rd13, %r38;
	add.s64 	%rd14, %rd1, %rd13;
	st.global.u8 	[%rd14], %rs17;
	ld.global.u8 	%rs18, [%rd12+1];
	st.global.u8 	[%rd14+1], %rs18;
	ld.global.u8 	%rs19, [%rd12+2];
	st.global.u8 	[%rd14+2], %rs19;
	ld.global.u8 	%rs20, [%rd12+3];
	st.global.u8 	[%rd14+3], %rs20;
	ld.global.u8 	%rs21, [%rd12+4];
	st.global.u8 	[%rd14+4], %rs21;
	ld.global.u8 	%rs22, [%rd12+5];
	st.global.u8 	[%rd14+5], %rs22;
	ld.global.u8 	%rs23, [%rd12+6];
	st.global.u8 	[%rd14+6], %rs23;
	ld.global.u8 	%rs24, [%rd12+7];
	st.global.u8 	[%rd14+7], %rs24;
	add.s32 	%r45, %r45, 8;
$L__BB8_7:
	setp.eq.s32 	%p8, %r14, 0;
	@%p8 bra 	$L__BB8_13;
	and.b32  	%r17, %r31, 3;
	setp.lt.u32 	%p9, %r14, 4;
	@%p9 bra 	$L__BB8_10;
	add.s32 	%r39, %r45, %r2;
	cvt.s64.s32 	%rd15, %r39;
	add.s64 	%rd16, %rd2, %rd15;
	ld.global.u8 	%rs25, [%rd16];
	add.s32 	%r40, %r45, %r3;
	cvt.s64.s32 	%rd17, %r40;
	add.s64 	%rd18, %rd1, %rd17;
	st.global.u8 	[%rd18], %rs25;
	ld.global.u8 	%rs26, [%rd16+1];
	st.global.u8 	[%rd18+1], %rs26;
	ld.global.u8 	%rs27, [%rd16+2];
	st.global.u8 	[%rd18+2], %rs27;
	ld.global.u8 	%rs28, [%rd16+3];
	st.global.u8 	[%rd18+3], %rs28;
	add.s32 	%r45, %r45, 4;
$L__BB8_10:
	setp.eq.s32 	%p10, %r17, 0;
	@%p10 bra 	$L__BB8_13;
	add.s32 	%r49, %r45, %r3;
	add.s32 	%r48, %r45, %r2;
	neg.s32 	%r47, %r17;
$L__BB8_12:
	.pragma "nounroll";
	cvt.s64.s32 	%rd19, %r49;
	add.s64 	%rd20, %rd1, %rd19;
	cvt.s64.s32 	%rd21, %r48;
	add.s64 	%rd22, %rd2, %rd21;
	ld.global.u8 	%rs29, [%rd22];
	st.global.u8 	[%rd20], %rs29;
	add.s32 	%r49, %r49, 1;
	add.s32 	%r48, %r48, 1;
	add.s32 	%r47, %r47, 1;
	setp.ne.s32 	%p11, %r47, 0;
	@%p11 bra 	$L__BB8_12;
$L__BB8_13:
	ret;

}


// ===== COMPILED SASS (sm_100) =====

	.target	sm_100

	.elftype	@"ET_EXEC"


//--------------------- .note.nv.tkinfo           --------------------------
	.section	.note.nv.tkinfo,"",@"SHT_NOTE"
	.sectionflags	@"SHF_NOTE_NV_TKINFO"
	.tkinfo
        /*0018*/ 	.word	0x00000002
        /*0030*/ 	.string	""
        /*0030*/ 	.string	"ptxas"
        /*0030*/ 	.string	"Cuda compilation tools, release 13.0, V13.0.88"
        /*0030*/ 	.string	"Build cuda_13.0.r13.0/compiler.36424714_0"
        /*0030*/ 	.string	"-arch sm_100 -m 64 "



//--------------------- .note.nv.cuinfo           --------------------------
	.section	.note.nv.cuinfo,"",@"SHT_NOTE"
	.sectionflags	@"SHF_NOTE_NV_CUINFO"
        /*0018*/ 	.short	0x0002
        /*001a*/ 	.short	0x0064
        /*001c*/ 	.short	0x0082
	.zero		2


//--------------------- .nv.info                  --------------------------
	.section	.nv.info,"",@"SHT_CUDA_INFO"
	.align	4


	//----- nvinfo : EIATTR_REGCOUNT
	.align		4
        /*0000*/ 	.byte	0x04, 0x2f
        /*0002*/ 	.short	(.L_1 - .L_0)
	.align		4
.L_0:
        /*0004*/ 	.word	index@(_Z20pack_subarray_doublePdS_iiiiiiiii)
        /*0008*/ 	.word	0x0000000c


	//----- nvinfo : EIATTR_FRAME_SIZE
	.align		4
.L_1:
        /*000c*/ 	.byte	0x04, 0x11
        /*000e*/ 	.short	(.L_3 - .L_2)
	.align		4
.L_2:
        /*0010*/ 	.word	index@(_Z20pack_subarray_doublePdS_iiiiiiiii)
        /*0014*/ 	.word	0x00000000


	//----- nvinfo : EIATTR_REGCOUNT
	.align		4
.L_3:
        /*0018*/ 	.byte	0x04, 0x2f
        /*001a*/ 	.short	(.L_5 - .L_4)
	.align		4
.L_4:
        /*001c*/ 	.word	index@(_Z22unpack_subarray_doublePdS_iiiiiiiii)
        /*0020*/ 	.word	0x0000000c


	//----- nvinfo : EIATTR_FRAME_SIZE
	.align		4
.L_5:
        /*0024*/ 	.byte	0x04, 0x11
        /*0026*/ 	.short	(.L_7 - .L_6)
	.align		4
.L_6:
        /*0028*/ 	.word	index@(_Z22unpack_subarray_doublePdS_iiiiiiiii)
        /*002c*/ 	.word	0x00000000


	//----- nvinfo : EIATTR_REGCOUNT
	.align		4
.L_7:
        /*0030*/ 	.byte	0x04, 0x2f
        /*0032*/ 	.short	(.L_9 - .L_8)
	.align		4
.L_8:
        /*0034*/ 	.word	index@(_Z19pack_subarray_floatPfS_iiiiiiiii)
        /*0038*/ 	.word	0x0000000c


	//----- nvinfo : EIATTR_FRAME_SIZE
	.align		4
.L_9:
        /*003c*/ 	.byte	0x04, 0x11
        /*003e*/ 	.short	(.L_11 - .L_10)
	.align		4
.L_10:
        /*0040*/ 	.word	index@(_Z19pack_subarray_floatPfS_iiiiiiiii)
        /*0044*/ 	.word	0x00000000


	//----- nvinfo : EIATTR_REGCOUNT
	.align		4
.L_11:
        /*0048*/ 	.byte	0x04, 0x2f
        /*004a*/ 	.short	(.L_13 - .L_12)
	.align		4
.L_12:
        /*004c*/ 	.word	index@(_Z21unpack_subarray_floatPfS_iiiiiiiii)
        /*0050*/ 	.word	0x0000000c


	//----- nvinfo : EIATTR_FRAME_SIZE
	.align		4
.L_13:
        /*0054*/ 	.byte	0x04, 0x11
        /*0056*/ 	.short	(.L_15 - .L_14)
	.align		4
.L_14:
        /*0058*/ 	.word	index@(_Z21unpack_subarray_floatPfS_iiiiiiiii)
        /*005c*/ 	.word	0x00000000


	//----- nvinfo : EIATTR_REGCOUNT
	.align		4
.L_15:
        /*0060*/ 	.byte	0x04, 0x2f
        /*0062*/ 	.short	(.L_17 - .L_16)
	.align		4
.L_16:
        /*0064*/ 	.word	index@(_Z18pack_subarray_charPcS_iiiiiiiii)
        /*0068*/ 	.word	0x0000000a


	//----- nvinfo : EIATTR_FRAME_SIZE
	.align		4
.L_17:
        /*006c*/ 	.byte	0x04, 0x11
        /*006e*/ 	.short	(.L_19 - .L_18)
	.align		4
.L_18:
        /*0070*/ 	.word	index@(_Z18pack_subarray_charPcS_iiiiiiiii)
        /*0074*/ 	.word	0x00000000


	//----- nvinfo : EIATTR_REGCOUNT
	.align		4
.L_19:
        /*0078*/ 	.byte	0x04, 0x2f
        /*007a*/ 	.short	(.L_21 - .L_20)
	.align		4
.L_20:
        /*007c*/ 	.word	index@(_Z20unpack_subarray_charPcS_iiiiiiiii)
        /*0080*/ 	.word	0x0000000a


	//----- nvinfo : EIATTR_FRAME_SIZE
	.align		4
.L_21:
        /*0084*/ 	.byte	0x04, 0x11
        /*0086*/ 	.short	(.L_23 - .L_22)
	.align		4
.L_22:
        /*0088*/ 	.word	index@(_Z20unpack_subarray_charPcS_iiiiiiiii)
        /*008c*/ 	.word	0x00000000


	//----- nvinfo : EIATTR_REGCOUNT
	.align		4
.L_23:
        /*0090*/ 	.byte	0x04, 0x2f
        /*0092*/ 	.short	(.L_25 - .L_24)
	.align		4
.L_24:
        /*0094*/ 	.word	index@(_Z25pack_unpack_vector_doublePdiS_iii)
        /*0098*/ 	.word	0x0000001b


	//----- nvinfo : EIATTR_FRAME_SIZE
	.align		4
.L_25:
        /*009c*/ 	.byte	0x04, 0x11
        /*009e*/ 	.short	(.L_27 - .L_26)
	.align		4
.L_26:
        /*00a0*/ 	.word	index@(_Z25pack_unpack_vector_doublePdiS_iii)
        /*00a4*/ 	.word	0x00000000


	//----- nvinfo : EIATTR_REGCOUNT
	.align		4
.L_27:
        /*00a8*/ 	.byte	0x04, 0x2f
        /*00aa*/ 	.short	(.L_29 - .L_28)
	.align		4
.L_28:
        /*00ac*/ 	.word	index@(_Z24pack_unpack_vector_floatPfiS_iii)
        /*00b0*/ 	.word	0x0000001a


	//----- nvinfo : EIATTR_FRAME_SIZE
	.align		4
.L_29:
        /*00b4*/ 	.byte	0x04, 0x11
        /*00b6*/ 	.short	(.L_31 - .L_30)
	.align		4
.L_30:
        /*00b8*/ 	.word	index@(_Z24pack_unpack_vector_floatPfiS_iii)
        /*00bc*/ 	.word	0x00000000


	//----- nvinfo : EIATTR_REGCOUNT
	.align		4
.L_31:
        /*00c0*/ 	.byte	0x04, 0x2f
        /*00c2*/ 	.short	(.L_33 - .L_32)
	.align		4
.L_32:
        /*00c4*/ 	.word	index@(_Z23pack_unpack_vector_charPciS_iii)
        /*00c8*/ 	.word	0x0000001c


	//----- nvinfo : EIATTR_FRAME_SIZE
	.align		4
.L_33:
        /*00cc*/ 	.byte	0x04, 0x11
        /*00ce*/ 	.short	(.L_35 - .L_34)
	.align		4
.L_34:
        /*00d0*/ 	.word	index@(_Z23pack_unpack_vector_charPciS_iii)
        /*00d4*/ 	.word	0x00000000


	//----- nvinfo : EIATTR_MIN_STACK_SIZE
	.align		4
.L_35:
        /*00d8*/ 	.byte	0x04, 0x12
        /*00da*/ 	.short	(.L_37 - .L_36)
	.align		4
.L_36:
        /*00dc*/ 	.word	index@(_Z23pack_unpack_vector_charPciS_iii)
        /*00e0*/ 	.word	0x00000000


	//----- nvinfo : EIATTR_MIN_STACK_SIZE
	.align		4
.L_37:
        /*00e4*/ 	.byte	0x04, 0x12
        /*00e6*/ 	.short	(.L_39 - .L_38)
	.align		4
.L_38:
        /*00e8*/ 	.word	index@(_Z24pack_unpack_vector_floatPfiS_iii)
        /*00ec*/ 	.word	0x00000000


	//----- nvinfo : EIATTR_MIN_STACK_SIZE
	.align		4
.L_39:
        /*00f0*/ 	.byte	0x04, 0x12
        /*00f2*/ 	.short	(.L_41 - .L_40)
	.align		4
.L_40:
        /*00f4*/ 	.word	index@(_Z25pack_unpack_vector_doublePdiS_iii)
        /*00f8*/ 	.word	0x00000000


	//----- nvinfo : EIATTR_MIN_STACK_SIZE
	.align		4
.L_41:
        /*00fc*/ 	.byte	0x04, 0x12
        /*00fe*/ 	.short	(.L_43 - .L_42)
	.align		4
.L_42:
        /*0100*/ 	.word	index@(_Z20unpack_subarray_charPcS_iiiiiiiii)
        /*0104*/ 	.word	0x00000000


	//----- nvinfo : EIATTR_MIN_STACK_SIZE
	.align		4
.L_43:
        /*0108*/ 	.byte	0x04, 0x12
        /*010a*/ 	.short	(.L_45 - .L_44)
	.align		4
.L_44:
        /*010c*/ 	.word	index@(_Z18pack_subarray_charPcS_iiiiiiiii)
        /*0110*/ 	.word	0x00000000


	//----- nvinfo : EIATTR_MIN_STACK_SIZE
	.align		4
.L_45:
        /*0114*/ 	.byte	0x04, 0x12
        /*0116*/ 	.short	(.L_47 - .L_46)
	.align		4
.L_46:
        /*0118*/ 	.word	index@(_Z21unpack_subarray_floatPfS_iiiiiiiii)
        /*011c*/ 	.word	0x00000000


	//----- nvinfo : EIATTR_MIN_STACK_SIZE
	.align		4
.L_47:
        /*0120*/ 	.byte	0x04, 0x12
        /*0122*/ 	.short	(.L_49 - .L_48)
	.align		4
.L_48:
        /*0124*/ 	.word	index@(_Z19pack_subarray_floatPfS_iiiiiiiii)
        /*0128*/ 	.word	0x00000000


	//----- nvinfo : EIATTR_MIN_STACK_SIZE
	.align		4
.L_49:
        /*012c*/ 	.byte	0x04, 0x12
        /*012e*/ 	.short	(.L_51 - .L_50)
	.align		4
.L_50:
        /*0130*/ 	.word	index@(_Z22unpack_subarray_doublePdS_iiiiiiiii)
        /*0134*/ 	.word	0x00000000


	//----- nvinfo : EIATTR_MIN_STACK_SIZE
	.align		4
.L_51:
        /*0138*/ 	.byte	0x04, 0x12
        /*013a*/ 	.short	(.L_53 - .L_52)
	.align		4
.L_52:
        /*013c*/ 	.word	index@(_Z20pack_subarray_doublePdS_iiiiiiiii)
        /*0140*/ 	.word	0x00000000
.L_53:


//--------------------- .nv.compat                --------------------------
	.section	.nv.compat,"",@"SHT_CUDA_COMPAT_INFO"
	.align	4
        /*0000*/ 	.byte	0x02, 0x09, 0x00, 0x00, 0x02, 0x02, 0x01, 0x00, 0x02, 0x05, 0x05, 0x00, 0x03, 0x07, 0x01, 0x01
        /*0010*/ 	.byte	0x02, 0x03, 0x00, 0x00, 0x02, 0x06, 0x01, 0x00, 0x04, 0x0b, 0x08, 0x00, 0x09, 0x00, 0x00, 0x00
        /*0020*/ 	.byte	0x00, 0x00, 0x00, 0x00


//--------------------- .nv.info._Z23pack_unpack_vector_charPciS_iii --------------------------
	.section	.nv.info._Z23pack_unpack_vector_charPciS_iii,"",@"SHT_CUDA_INFO"
	.sectionflags	@""
	.align	4


	//----- nvinfo : EIATTR_CUDA_API_VERSION
	.align		4
        /*0000*/ 	.byte	0x04, 0x37
        /*0002*/ 	.short	(.L_55 - .L_54)
.L_54:
        /*0004*/ 	.word	0x00000082


	//----- nvinfo : EIATTR_KPARAM_INFO
	.align		4
.L_55:
        /*0008*/ 	.byte	0x04, 0x17
        /*000a*/ 	.short	(.L_57 - .L_56)
.L_56:
        /*000c*/ 	.word	0x00000000
        /*0010*/ 	.short	0x0005
        /*0012*/ 	.short	0x0020
        /*0014*/ 	.byte	0x00, 0xf0, 0x11, 0x00


	//----- nvinfo : EIATTR_KPARAM_INFO
	.align		4
.L_57:
        /*0018*/ 	.byte	0x04, 0x17
        /*001a*/ 	.short	(.L_59 - .L_58)
.L_58:
        /*001c*/ 	.word	0x00000000
        /*0020*/ 	.short	0x0004
        /*0022*/ 	.short	0x001c
        /*0024*/ 	.byte	0x00, 0xf0, 0x11, 0x00


	//----- nvinfo : EIATTR_KPARAM_INFO
	.align		4
.L_59:
        /*0028*/ 	.byte	0x04, 0x17
        /*002a*/ 	.short	(.L_61 - .L_60)
.L_60:
        /*002c*/ 	.word	0x00000000
        /*0030*/ 	.short	0x0003
        /*0032*/ 	.short	0x0018
        /*0034*/ 	.byte	0x00, 0xf0, 0x11, 0x00


	//----- nvinfo : EIATTR_KPARAM_INFO
	.align		4
.L_61:
        /*0038*/ 	.byte	0x04, 0x17
        /*003a*/ 	.short	(.L_63 - .L_62)
.L_62:
        /*003c*/ 	.word	0x00000000
        /*0040*/ 	.short	0x0002
        /*0042*/ 	.short	0x0010
        /*0044*/ 	.byte	0x00, 0xf5, 0x21, 0x00


	//----- nvinfo : EIATTR_KPARAM_INFO
	.align		4
.L_63:
        /*0048*/ 	.byte	0x04, 0x17
        /*004a*/ 	.short	(.L_65 - .L_64)
.L_64:
        /*004c*/ 	.word	0x00000000
        /*0050*/ 	.short	0x0001
        /*0052*/ 	.short	0x0008
        /*0054*/ 	.byte	0x00, 0xf0, 0x11, 0x00


	//----- nvinfo : EIATTR_KPARAM_INFO
	.align		4
.L_65:
        /*0058*/ 	.byte	0x04, 0x17
        /*005a*/ 	.short	(.L_67 - .L_66)
.L_66:
        /*005c*/ 	.word	0x00000000
        /*0060*/ 	.short	0x0000
        /*0062*/ 	.short	0x0000
        /*0064*/ 	.byte	0x00, 0xf5, 0x21, 0x00


	//----- nvinfo : EIATTR_SPARSE_MMA_MASK
	.align		4
.L_67:
        /*0068*/ 	.byte	0x03, 0x50
        /*006a*/ 	.short	0x0000


	//----- nvinfo : EIATTR_MAXREG_COUNT
	.align		4
        /*006c*/ 	.byte	0x03, 0x1b
        /*006e*/ 	.short	0x00ff


	//----- nvinfo : EIATTR_MERCURY_ISA_VERSION
	.align		4
        /*0070*/ 	.byte	0x03, 0x5f
        /*0072*/ 	.short	0x0101


	//----- nvinfo : EIATTR_VRC_CTA_INIT_COUNT
	.align		4
        /*0074*/ 	.byte	0x02, 0x4a
	.zero		1
	.zero		1


	//----- nvinfo : EIATTR_EXIT_INSTR_OFFSETS
	.align		4
        /*0078*/ 	.byte	0x04, 0x1c
        /*007a*/ 	.short	(.L_69 - .L_68)


	//   ....[0]....
.L_68:
        /*007c*/ 	.word	0x00000090


	//   ....[1]....
        /*0080*/ 	.word	0x00000450


	//   ....[2]....
        /*0084*/ 	.word	0x00000630


	//   ....[3]....
        /*0088*/ 	.word	0x00000790


	//   ....[4]....
        /*008c*/ 	.word	0x000008a0


	//----- nvinfo : EIATTR_CBANK_PARAM_SIZE
	.align		4
.L_69:
        /*0090*/ 	.byte	0x03, 0x19
        /*0092*/ 	.short	0x0024


	//----- nvinfo : EIATTR_PARAM_CBANK
	.align		4
        /*0094*/ 	.byte	0x04, 0x0a
        /*0096*/ 	.short	(.L_71 - .L_70)
	.align		4
.L_70:
        /*0098*/ 	.word	index@(.nv.constant0._Z23pack_unpack_vector_charPciS_iii)
        /*009c*/ 	.short	0x0380
        /*009e*/ 	.short	0x0024


	//----- nvinfo : EIATTR_SW_WAR
	.align		4
.L_71:
        /*00a0*/ 	.byte	0x04, 0x36
        /*00a2*/ 	.short	(.L_73 - .L_72)
.L_72:
        /*00a4*/ 	.word	0x00000008
.L_73:


//--------------------- .nv.info._Z24pack_unpack_vector_floatPfiS_iii --------------------------
	.section	.nv.info._Z24pack_unpack_vector_floatPfiS_iii,"",@"SHT_CUDA_INFO"
	.sectionflags	@""
	.align	4


	//----- nvinfo : EIATTR_CUDA_API_VERSION
	.align		4
        /*0000*/ 	.byte	0x04, 0x37
        /*0002*/ 	.short	(.L_75 - .L_74)
.L_74:
        /*0004*/ 	.word	0x00000082


	//----- nvinfo : EIATTR_KPARAM_INFO
	.align		4
.L_75:
        /*0008*/ 	.byte	0x04, 0x17
        /*000a*/ 	.short	(.L_77 - .L_76)
.L_76:
        /*000c*/ 	.word	0x00000000
        /*0010*/ 	.short	0x0005
        /*0012*/ 	.short	0x0020
        /*0014*/ 	.byte	0x00, 0xf0, 0x11, 0x00


	//----- nvinfo : EIATTR_KPARAM_INFO
	.align		4
.L_77:
        /*0018*/ 	.byte	0x04, 0x17
        /*001a*/ 	.short	(.L_79 - .L_78)
.L_78:
        /*001c*/ 	.word	0x00000000
        /*0020*/ 	.short	0x0004
        /*0022*/ 	.short	0x001c
        /*0024*/ 	.byte	0x00, 0xf0, 0x11, 0x00


	//----- nvinfo : EIATTR_KPARAM_INFO
	.align		4
.L_79:
        /*0028*/ 	.byte	0x04, 0x17
        /*002a*/ 	.short	(.L_81 - .L_80)
.L_80:
        /*002c*/ 	.word	0x00000000
        /*0030*/ 	.short	0x0003
        /*0032*/ 	.short	0x0018
        /*0034*/ 	.byte	0x00, 0xf0, 0x11, 0x00


	//----- nvinfo : EIATTR_KPARAM_INFO
	.align		4
.L_81:
        /*0038*/ 	.byte	0x04, 0x17
        /*003a*/ 	.short	(.L_83 - .L_82)
.L_82:
        /*003c*/ 	.word	0x00000000
        /*0040*/ 	.short	0x0002
        /*0042*/ 	.short	0x0010
        /*0044*/ 	.byte	0x00, 0xf5, 0x21, 0x00


	//----- nvinfo : EIATTR_KPARAM_INFO
	.align		4
.L_83:
        /*0048*/ 	.byte	0x04, 0x17
        /*004a*/ 	.short	(.L_85 - .L_84)
.L_84:
        /*004c*/ 	.word	0x00000000
        /*0050*/ 	.short	0x0001
        /*0052*/ 	.short	0x0008
        /*0054*/ 	.byte	0x00, 0xf0, 0x11, 0x00


	//----- nvinfo : EIATTR_KPARAM_INFO
	.align		4
.L_85:
        /*0058*/ 	.byte	0x04, 0x17
        /*005a*/ 	.short	(.L_87 - .L_86)
.L_86:
        /*005c*/ 	.word	0x00000000
        /*0060*/ 	.short	0x0000
        /*0062*/ 	.short	0x0000
        /*0064*/ 	.byte	0x00, 0xf5, 0x21, 0x00


	//----- nvinfo : EIATTR_SPARSE_MMA_MASK
	.align		4
.L_87:
        /*0068*/ 	.byte	0x03, 0x50
        /*006a*/ 	.short	0x0000


	//----- nvinfo : EIATTR_MAXREG_COUNT
	.align		4
        /*006c*/ 	.byte	0x03, 0x1b
        /*006e*/ 	.short	0x00ff


	//----- nvinfo : EIATTR_MERCURY_ISA_VERSION
	.align		4
        /*0070*/ 	.byte	0x03, 0x5f
        /*0072*/ 	.short	0x0101


	//----- nvinfo : EIATTR_VRC_CTA_INIT_COUNT
	.align		4
        /*0074*/ 	.byte	0x02, 0x4a
	.zero		1
	.zero		1


	//----- nvinfo : EIATTR_EXIT_INSTR_OFFSETS
	.align		4
        /*0078*/ 	.byte	0x04, 0x1c
        /*007a*/ 	.short	(.L_89 - .L_88)


	//   ....[0]....
.L_88:
        /*007c*/ 	.word	0x00000090


	//   ....[1]....
        /*0080*/ 	.word	0x00000490


	//   ....[2]....
        /*0084*/ 	.word	0x00000650


	//   ....[3]....
        /*0088*/ 	.word	0x00000790


	//   ....[4]....
        /*008c*/ 	.word	0x00000880


	//----- nvinfo : EIATTR_CBANK_PARAM_SIZE
	.align		4
.L_89:
        /*0090*/ 	.byte	0x03, 0x19
        /*0092*/ 	.short	0x0024


	//----- nvinfo : EIATTR_PARAM_CBANK
	.align		4
        /*0094*/ 	.byte	0x04, 0x0a
        /*0096*/ 	.short	(.L_91 - .L_90)
	.align		4
.L_90:
        /*0098*/ 	.word	index@(.nv.constant0._Z24pack_unpack_vector_floatPfiS_iii)
        /*009c*/ 	.short	0x0380
        /*009e*/ 	.short	0x0024


	//----- nvinfo : EIATTR_SW_WAR
	.align		4
.L_91:
        /*00a0*/ 	.byte	0x04, 0x36
        /*00a2*/ 	.short	(.L_93 - .L_92)
.L_92:
        /*00a4*/ 	.word	0x00000008
.L_93:


//--------------------- .nv.info._Z25pack_unpack_vector_doublePdiS_iii --------------------------
	.section	.nv.info._Z25pack_unpack_vector_doublePdiS_iii,"",@"SHT_CUDA_INFO"
	.sectionflags	@""
	.align	4


	//----- nvinfo : EIATTR_CUDA_API_VERSION
	.align		4
        /*0000*/ 	.byte	0x04, 0x37
        /*0002*/ 	.short	(.L_95 - .L_94)
.L_94:
        /*0004*/ 	.word	0x00000082


	//----- nvinfo : EIATTR_KPARAM_INFO
	.align		4
.L_95:
        /*0008*/ 	.byte	0x04, 0x17
        /*000a*/ 	.short	(.L_97 - .L_96)
.L_96:
        /*000c*/ 	.word	0x00000000
        /*0010*/ 	.short	0x0005
        /*0012*/ 	.short	0x0020
        /*0014*/ 	.byte	0x00, 0xf0, 0x11, 0x00


	//----- nvinfo : EIATTR_KPARAM_INFO
	.align		4
.L_97:
        /*0018*/ 	.byte	0x04, 0x17
        /*001a*/ 	.short	(.L_99 - .L_98)
.L_98:
        /*001c*/ 	.word	0x00000000
        /*0020*/ 	.short	0x0004
        /*0022*/ 	.short	0x001c
        /*0024*/ 	.byte	0x00, 0xf0, 0x11, 0x00


	//----- nvinfo : EIATTR_KPARAM_INFO
	.align		4
.L_99:
        /*0028*/ 	.byte	0x04, 0x17
        /*002a*/ 	.short	(.L_101 - .L_100)
.L_100:
        /*002c*/ 	.word	0x00000000
        /*0030*/ 	.short	0x0003
        /*0032*/ 	.short	0x0018
        /*0034*/ 	.byte	0x00, 0xf0, 0x11, 0x00


	//----- nvinfo : EIATTR_KPARAM_INFO
	.align		4
.L_101:
        /*0038*/ 	.byte	0x04, 0x17
        /*003a*/ 	.short	(.L_103 - .L_102)
.L_102:
        /*003c*/ 	.word	0x00000000
        /*0040*/ 	.short	0x0002
        /*0042*/ 	.short	0x0010
        /*0044*/ 	.byte	0x00, 0xf5, 0x21, 0x00


	//----- nvinfo : EIATTR_KPARAM_INFO
	.align		4
.L_103:
        /*0048*/ 	.byte	0x04, 0x17
        /*004a*/ 	.short	(.L_105 - .L_104)
.L_104:
        /*004c*/ 	.word	0x00000000
        /*0050*/ 	.short	0x0001
        /*0052*/ 	.short	0x0008
        /*0054*/ 	.byte	0x00, 0xf0, 0x11, 0x00


	//----- nvinfo : EIATTR_KPARAM_INFO
	.align		4
.L_105:
        /*0058*/ 	.byte	0x04, 0x17
        /*005a*/ 	.short	(.L_107 - .L_106)
.L_106:
        /*005c*/ 	.word	0x00000000
        /*0060*/ 	.short	0x0000
        /*0062*/ 	.short	0x0000
        /*0064*/ 	.byte	0x00, 0xf5, 0x21, 0x00


	//----- nvinfo : EIATTR_SPARSE_MMA_MASK
	.align		4
.L_107:
        /*0068*/ 	.byte	0x03, 0x50
        /*006a*/ 	.short	0x0000


	//----- nvinfo : EIATTR_MAXREG_COUNT
	.align		4
        /*006c*/ 	.byte	0x03, 0x1b
        /*006e*/ 	.short	0x00ff


	//----- nvinfo : EIATTR_MERCURY_ISA_VERSION
	.align		4
        /*0070*/ 	.byte	0x03, 0x5f
        /*0072*/ 	.short	0x0101


	//----- nvinfo : EIATTR_VRC_CTA_INIT_COUNT
	.align		4
        /*0074*/ 	.byte	0x02, 0x4a
	.zero		1
	.zero		1


	//----- nvinfo : EIATTR_EXIT_INSTR_OFFSETS
	.align		4
        /*0078*/ 	.byte	0x04, 0x1c
        /*007a*/ 	.short	(.L_109 - .L_108)


	//   ....[0]....
.L_108:
        /*007c*/ 	.word	0x00000090


	//   ....[1]....
        /*0080*/ 	.word	0x00000490


	//   ....[2]....
        /*0084*/ 	.word	0x00000650


	//   ....[3]....
        /*0088*/ 	.word	0x00000790


	//   ....[4]....
        /*008c*/ 	.word	0x00000880


	//----- nvinfo : EIATTR_CBANK_PARAM_SIZE
	.align		4
.L_109:
        /*0090*/ 	.byte	0x03, 0x19
        /*0092*/ 	.short	0x0024


	//----- nvinfo : EIATTR_PARAM_CBANK
	.align		4
        /*0094*/ 	.byte	0x04, 0x0a
        /*0096*/ 	.short	(.L_111 - .L_110)
	.align		4
.L_110:
        /*0098*/ 	.word	index@(.nv.constant0._Z25pack_unpack_vector_doublePdiS_iii)
        /*009c*/ 	.short	0x0380
        /*009e*/ 	.short	0x0024


	//----- nvinfo : EIATTR_SW_WAR
	.align		4
.L_111:
        /*00a0*/ 	.byte	0x04, 0x36
        /*00a2*/ 	.short	(.L_113 - .L_112)
.L_112:
        /*00a4*/ 	.word	0x00000008
.L_113:


//--------------------- .nv.info._Z20unpack_subarray_charPcS_iiiiiiiii --------------------------
	.section	.nv.info._Z20unpack_subarray_charPcS_iiiiiiiii,"",@"SHT_CUDA_INFO"
	.sectionflags	@""
	.align	4


	//----- nvinfo : EIATTR_CUDA_API_VERSION
	.align		4
        /*0000*/ 	.byte	0x04, 0x37
        /*0002*/ 	.short	(.L_115 - .L_114)
.L_114:
        /*0004*/ 	.word	0x00000082


	//----- nvinfo : EIATTR_KPARAM_INFO
	.align		4
.L_115:
        /*0008*/ 	.byte	0x04, 0x17
        /*000a*/ 	.short	(.L_117 - .L_116)
.L_116:
        /*000c*/ 	.word	0x00000000
        /*0010*/ 	.short	0x000a
        /*0012*/ 	.short	0x0030
        /*0014*/ 	.byte	0x00, 0xf0, 0x11, 0x00


	//----- nvinfo : EIATTR_KPARAM_INFO
	.align		4
.L_117:
        /*0018*/ 	.byte	0x04, 0x17
        /*001a*/ 	.short	(.L_119 - .L_118)
.L_118:
        /*001c*/ 	.word	0x00000000
        /*0020*/ 	.short	0x0009
        /*0022*/ 	.short	0x002c
        /*0024*/ 	.byte	0x00, 0xf0, 0x11, 0x00


	//----- nvinfo : EIATTR_KPARAM_INFO
	.align		4
.L_119:
        /*0028*/ 	.byte	0x04, 0x17
        /*002a*/ 	.short	(.L_121 - .L_120)
.L_120:
        /*002c*/ 	.word	0x00000000
        /*0030*/ 	.short	0x0008
        /*0032*/ 	.short	0x0028
        /*0034*/ 	.byte	0x00, 0xf0, 0x11, 0x00


	//----- nvinfo : EIATTR_KPARAM_INFO
	.align		4
.L_121:
        /*0038*/ 	.byte	0x04, 0x17
        /*003a*/ 	.short	(.L_123 - .L_122)
.L_122:
        /*003c*/ 	.word	0x00000000
        /*0040*/ 	.short	0x0007
        /*0042*/ 	.short	0x0024
        /*0044*/ 	.byte	0x00, 0xf0, 0x11, 0x00


	//----- nvinfo : EIATTR_KPARAM_INFO
	.align		4
.L_123:
        /*0048*/ 	.byte	0x04, 0x17
        /*004a*/ 	.short	(.L_125 - .L_124)
.L_124:
        /*004c*/ 	.word	0x00000000
        /*0050*/ 	.short	0x0006
        /*0052*/ 	.short	0x0020
        /*0054*/ 	.byte	0x00, 0xf0, 0x11, 0x00


	//----- nvinfo : EIATTR_KPARAM_INFO
	.align		4
.L_125:
        /*0058*/ 	.byte	0x04, 0x17
        /*005a*/ 	.short	(.L_127 - .L_126)
.L_126:
        /*005c*/ 	.word	0x00000000
        /*0060*/ 	.short	0x0005
        /*0062*/ 	.short	0x001c
        /*0064*/ 	.byte	0x00, 0xf0, 0x11, 0x00


	//----- nvinfo : EIATTR_KPARAM_INFO
	.align		4
.L_127:
        /*0068*/ 	.byte	0x04, 0x17
        /*006a*/ 	.short	(.L_129 - .L_128)
.L_128:
        /*006c*/ 	.word	0x00000000
        /*0070*/ 	.short	0x0004
        /*0072*/ 	.short	0x0018
        /*0074*/ 	.byte	0x00, 0xf0, 0x11, 0x00


	//----- nvinfo : EIATTR_KPARAM_INFO
	.align		4
.L_129:
        /*0078*/ 	.byte	0x04, 0x17
        /*007a*/ 	.short	(.L_131 - .L_130)
.L_130:
        /*007c*/ 	.word	0x00000000
        /*0080*/ 	.short	0x0003
        /*0082*/ 	.short	0x0014
        /*0084*/ 	.byte	0x00, 0xf0, 0x11, 0x00


	//----- nvinfo : EIATTR_KPARAM_INFO
	.align		4
.L_131:
        /*0088*/ 	.byte	0x04, 0x17
        /*008a*/ 	.short	(.L_133 - .L_132)
.L_132:
        /*008c*/ 	.word	0x00000000
        /*0090*/ 	.short	0x0002
        /*0092*/ 	.short	0x0010
        /*0094*/ 	.byte	0x00, 0xf0, 0x11, 0x00


	//----- nvinfo : EIATTR_KPARAM_INFO
	.align		4
.L_133:
        /*0098*/ 	.byte	0x04, 0x17
        /*009a*/ 	.short	(.L_135 - .L_134)
.L_134:
        /*009c*/ 	.word	0x00000000
        /*00a0*/ 	.short	0x0001
        /*00a2*/ 	.short	0x0008
        /*00a4*/ 	.byte	0x00, 0xf5, 0x21, 0x00


	//----- nvinfo : EIATTR_KPARAM_INFO
	.align		4
.L_135:
        /*00a8*/ 	.byte	0x04, 0x17
        /*00aa*/ 	.short	(.L_137 - .L_136)
.L_136:
        /*00ac*/ 	.word	0x00000000
        /*00b0*/ 	.short	0x0000
        /*00b2*/ 	.short	0x0000
        /*00b4*/ 	.byte	0x00, 0xf5, 0x21, 0x00


	//----- nvinfo : EIATTR_SPARSE_MMA_MASK
	.align		4
.L_137:
        /*00b8*/ 	.byte	0x03, 0x50
        /*00ba*/ 	.short	0x0000


	//----- nvinfo : EIATTR_MAXREG_COUNT
	.align		4
        /*00bc*/ 	.byte	0x03, 0x1b
        /*00be*/ 	.short	0x00ff


	//----- nvinfo : EIATTR_MERCURY_ISA_VERSION
	.align		4
        /*00c0*/ 	.byte	0x03, 0x5f
        /*00c2*/ 	.short	0x0101


	//----- nvinfo : EIATTR_VRC_CTA_INIT_COUNT
	.align		4
        /*00c4*/ 	.byte	0x02, 0x4a
	.zero		1
	.zero		1


	//----- nvinfo : EIATTR_EXIT_INSTR_OFFSETS
	.align		4
        /*00c8*/ 	.byte	0x04, 0x1c
        /*00ca*/ 	.short	(.L_139 - .L_138)


	//   ....[0]....
.L_138:
        /*00cc*/ 	.word	0x00000120


	//   ....[1]....
        /*00d0*/ 	.word	0x00000250


	//----- nvinfo : EIATTR_CBANK_PARAM_SIZE
	.align		4
.L_139:
        /*00d4*/ 	.byte	0x03, 0x19
        /*00d6*/ 	.short	0x0034


	//----- nvinfo : EIATTR_PARAM_CBANK
	.align		4
        /*00d8*/ 	.byte	0x04, 0x0a
        /*00da*/ 	.short	(.L_141 - .L_140)
	.align		4
.L_140:
        /*00dc*/ 	.word	index@(.nv.constant0._Z20unpack_subarray_charPcS_iiiiiiiii)
        /*00e0*/ 	.short	0x0380
        /*00e2*/ 	.short	0x0034


	//----- nvinfo : EIATTR_SW_WAR
	.align		4
.L_141:
        /*00e4*/ 	.byte	0x04, 0x36
        /*00e6*/ 	.short	(.L_143 - .L_142)
.L_142:
        /*00e8*/ 	.word	0x00000008
.L_143:


//--------------------- .nv.info._Z18pack_subarray_charPcS_iiiiiiiii --------------------------
	.section	.nv.info._Z18pack_subarray_charPcS_iiiiiiiii,"",@"SHT_CUDA_INFO"
	.sectionflags	@""
	.align	4


	//----- nvinfo : EIATTR_CUDA_API_VERSION
	.align		4
        /*0000*/ 	.byte	0x04, 0x37
        /*0002*/ 	.short	(.L_145 - .L_144)
.L_144:
        /*0004*/ 	.word	0x00000082


	//----- nvinfo : EIATTR_KPARAM_INFO
	.align		4
.L_145:
        /*0008*/ 	.byte	0x04, 0x17
        /*000a*/ 	.short	(.L_147 - .L_146)
.L_146:
        /*000c*/ 	.word	0x00000000
        /*0010*/ 	.short	0x000a
        /*0012*/ 	.short	0x0030
        /*0014*/ 	.byte	0x00, 0xf0, 0x11, 0x00


	//----- nvinfo : EIATTR_KPARAM_INFO
	.align		4
.L_147:
        /*0018*/ 	.byte	0x04, 0x17
        /*001a*/ 	.short	(.L_149 - .L_148)
.L_148:
        /*001c*/ 	.word	0x00000000
        /*0020*/ 	.short	0x0009
        /*0022*/ 	.short	0x002c
        /*0024*/ 	.byte	0x00, 0xf0, 0x11, 0x00


	//----- nvinfo : EIATTR_KPARAM_INFO
	.align		4
.L_149:
        /*0028*/ 	.byte	0x04, 0x17
        /*002a*/ 	.short	(.L_151 - .L_150)
.L_150:
        /*002c*/ 	.word	0x00000000
        /*0030*/ 	.short	0x0008
        /*0032*/ 	.short	0x0028
        /*0034*/ 	.byte	0x00, 0xf0, 0x11, 0x00


	//----- nvinfo : EIATTR_KPARAM_INFO
	.align		4
.L_151:
        /*0038*/ 	.byte	0x04, 0x17
        /*003a*/ 	.short	(.L_153 - .L_152)
.L_152:
        /*003c*/ 	.word	0x00000000
        /*0040*/ 	.short	0x0007
        /*0042*/ 	.short	0x0024
        /*0044*/ 	.byte	0x00, 0xf0, 0x11, 0x00


	//----- nvinfo : EIATTR_KPARAM_INFO
	.align		4
.L_153:
        /*0048*/ 	.byte	0x04, 0x17
        /*004a*/ 	.short	(.L_155 - .L_154)
.L_154:
        /*004c*/ 	.word	0x00000000
        /*0050*/ 	.short	0x0006
        /*0052*/ 	.short	0x0020
        /*0054*/ 	.byte	0x00, 0xf0, 0x11, 0x00


	//----- nvinfo : EIATTR_KPARAM_INFO
	.align		4
.L_155:
        /*0058*/ 	.byte	0x04, 0x17
        /*005a*/ 	.short	(.L_157 - .L_156)
.L_156:
        /*005c*/ 	.word	0x00000000
        /*0060*/ 	.short	0x0005
        /*0062*/ 	.short	0x001c
        /*0064*/ 	.byte	0x00, 0xf0, 0x11, 0x00


	//----- nvinfo : EIATTR_KPARAM_INFO
	.align		4
.L_157:
        /*0068*/ 	.byte	0x04, 0x17
        /*006a*/ 	.short	(.L_159 - .L_158)
.L_158:
        /*006c*/ 	.word	0x00000000
        /*0070*/ 	.short	0x0004
        /*0072*/ 	.short	0x0018
        /*0074*/ 	.byte	0x00, 0xf0, 0x11, 0x00


	//----- nvinfo : EIATTR_KPARAM_INFO
	.align		4
.L_159:
        /*0078*/ 	.byte	0x04, 0x17
        /*007a*/ 	.short	(.L_161 - .L_160)
.L_160:
        /*007c*/ 	.word	0x00000000
        /*0080*/ 	.short	0x0003
        /*0082*/ 	.short	0x0014
        /*0084*/ 	.byte	0x00, 0xf0, 0x11, 0x00


	//----- nvinfo : EIATTR_KPARAM_INFO
	.align		4
.L_161:
        /*0088*/ 	.byte	0x04, 0x17
        /*008a*/ 	.short	(.L_163 - .L_162)
.L_162:
        /*008c*/ 	.word	0x00000000
        /*0090*/ 	.short	0x0002
        /*0092*/ 	.short	0x0010
        /*0094*/ 	.byte	0x00, 0xf0, 0x11, 0x00


	//----- nvinfo : EIATTR_KPARAM_INFO
	.align		4
.L_163:
        /*0098*/ 	.byte	0x04, 0x17
        /*009a*/ 	.short	(.L_165 - .L_164)
.L_164:
        /*009c*/ 	.word	0x00000000
        /*00a0*/ 	.short	0x0001
        /*00a2*/ 	.short	0x0008
        /*00a4*/ 	.byte	0x00, 0xf5, 0x21, 0x00


	//----- nvinfo : EIATTR_KPARAM_INFO
	.align		4
.L_165:
        /*00a8*/ 	.byte	0x04, 0x17
        /*00aa*/ 	.short	(.L_167 - .L_166)
.L_166:
        /*00ac*/ 	.word	0x00000000
        /*00b0*/ 	.short	0x0000
        /*00b2*/ 	.short	0x0000
        /*00b4*/ 	.byte	0x00, 0xf5, 0x21, 0x00


	//----- nvinfo : EIATTR_SPARSE_MMA_MASK
	.align		4
.L_167:
        /*00b8*/ 	.byte	0x03, 0x50
        /*00ba*/ 	.short	0x0000


	//----- nvinfo : EIATTR_MAXREG_COUNT
	.align		4
        /*00bc*/ 	.byte	0x03, 0x1b
        /*00be*/ 	.short	0x00ff


	//----- nvinfo : EIATTR_MERCURY_ISA_VERSION
	.align		4
        /*00c0*/ 	.byte	0x03, 0x5f
        /*00c2*/ 	.short	0x0101


	//----- nvinfo : EIATTR_VRC_CTA_INIT_COUNT
	.align		4
        /*00c4*/ 	.byte	0x02, 0x4a
	.zero		1
	.zero		1


	//----- nvinfo : EIATTR_EXIT_INSTR_OFFSETS
	.align		4
        /*00c8*/ 	.byte	0x04, 0x1c
        /*00ca*/ 	.short	(.L_169 - .L_168)


	//   ....[0]....
.L_168:
        /*00cc*/ 	.word	0x00000120


	//   ....[1]....
        /*00d0*/ 	.word	0x00000250


	//----- nvinfo : EIATTR_CBANK_PARAM_SIZE
	.align		4
.L_169:
        /*00d4*/ 	.byte	0x03, 0x19
        /*00d6*/ 	.short	0x0034


	//----- nvinfo : EIATTR_PARAM_CBANK
	.align		4
        /*00d8*/ 	.byte	0x04, 0x0a
        /*00da*/ 	.short	(.L_171 - .L_170)
	.align		4
.L_170:
        /*00dc*/ 	.word	index@(.nv.constant0._Z18pack_subarray_charPcS_iiiiiiiii)
        /*00e0*/ 	.short	0x0380
        /*00e2*/ 	.short	0x0034


	//----- nvinfo : EIATTR_SW_WAR
	.align		4
.L_171:
        /*00e4*/ 	.byte	0x04, 0x36
        /*00e6*/ 	.short	(.L_173 - .L_172)
.L_172:
        /*00e8*/ 	.word	0x00000008
.L_173:


//--------------------- .nv.info._Z21unpack_subarray_floatPfS_iiiiiiiii --------------------------
	.section	.nv.info._Z21unpack_subarray_floatPfS_iiiiiiiii,"",@"SHT_CUDA_INFO"
	.sectionflags	@""
	.align	4


	//----- nvinfo : EIATTR_CUDA_API_VERSION
	.align		4
        /*0000*/ 	.byte	0x04, 0x37
        /*0002*/ 	.short	(.L_175 - .L_174)
.L_174:
        /*0004*/ 	.word	0x00000082


	//----- nvinfo : EIATTR_KPARAM_INFO
	.align		4
.L_175:
        /*0008*/ 	.byte	0x04, 0x17
        /*000a*/ 	.short	(.L_177 - .L_176)
.L_176:
        /*000c*/ 	.word	0x00000000
        /*0010*/ 	.short	0x000a
        /*0012*/ 	.short	0x0030
        /*0014*/ 	.byte	0x00, 0xf0, 0x11, 0x00


	//----- nvinfo : EIATTR_KPARAM_INFO
	.align		4
.L_177:
        /*0018*/ 	.byte	0x04, 0x17
        /*001a*/ 	.short	(.L_179 - .L_178)
.L_178:
        /*001c*/ 	.word	0x00000000
        /*0020*/ 	.short	0x0009
        /*0022*/ 	.short	0x002c
        /*0024*/ 	.byte	0x00, 0xf0, 0x11, 0x00


	//----- nvinfo : EIATTR_KPARAM_INFO
	.align		4
.L_179:
        /*0028*/ 	.byte	0x04, 0x17
        /*002a*/ 	.short	(.L_181 - .L_180)
.L_180:
        /*002c*/ 	.word	0x00000000
        /*0030*/ 	.short	0x0008
        /*0032*/ 	.short	0x0028
        /*0034*/ 	.byte	0x00, 0xf0, 0x11, 0x00


	//----- nvinfo : EIATTR_KPARAM_INFO
	.align		4
.L_181:
        /*0038*/ 	.byte	0x04, 0x17
        /*003a*/ 	.short	(.L_183 - .L_182)
.L_182:
        /*003c*/ 	.word	0x00000000
        /*0040*/ 	.short	0x0007
        /*0042*/ 	.short	0x0024
        /*0044*/ 	.byte	0x00, 0xf0, 0x11, 0x00


	//----- nvinfo : EIATTR_KPARAM_INFO
	.align		4
.L_183:
        /*0048*/ 	.byte	0x04, 0x17
        /*004a*/ 	.short	(.L_185 - .L_184)
.L_184:
        /*004c*/ 	.word	0x00000000
        /*0050*/ 	.short	0x0006
        /*0052*/ 	.short	0x0020
        /*0054*/ 	.byte	0x00, 0xf0, 0x11, 0x00


	//----- nvinfo : EIATTR_KPARAM_INFO
	.align		4
.L_185:
        /*0058*/ 	.byte	0x04, 0x17
        /*005a*/ 	.short	(.L_187 - .L_186)
.L_186:
        /*005c*/ 	.word	0x00000000
        /*0060*/ 	.short	0x0005
        /*0062*/ 	.short	0x001c
        /*0064*/ 	.byte	0x00, 0xf0, 0x11, 0x00


	//----- nvinfo : EIATTR_KPARAM_INFO
	.align		4
.L_187:
        /*0068*/ 	.byte	0x04, 0x17
        /*006a*/ 	.short	(.L_189 - .L_188)
.L_188:
        /*006c*/ 	.word	0x00000000
        /*0070*/ 	.short	0x0004
        /*0072*/ 	.short	0x0018
        /*0074*/ 	.byte	0x00, 0xf0, 0x11, 0x00


	//----- nvinfo : EIATTR_KPARAM_INFO
	.align		4
.L_189:
        /*0078*/ 	.byte	0x04, 0x17
        /*007a*/ 	.short	(.L_191 - .L_190)
.L_190:
        /*007c*/ 	.word	0x00000000
        /*0080*/ 	.short	0x0003
        /*0082*/ 	.short	0x0014
        /*0084*/ 	.byte	0x00, 0xf0, 0x11, 0x00


	//----- nvinfo : EIATTR_KPARAM_INFO
	.align		4
.L_191:
        /*0088*/ 	.byte	0x04, 0x17
        /*008a*/ 	.short	(.L_193 - .L_192)
.L_192:
        /*008c*/ 	.word	0x00000000
        /*0090*/ 	.short	0x0002
        /*0092*/ 	.short	0x0010
        /*0094*/ 	.byte	0x00, 0xf0, 0x11, 0x00


	//----- nvinfo : EIATTR_KPARAM_INFO
	.align		4
.L_193:
        /*0098*/ 	.byte	0x04, 0x17
        /*009a*/ 	.short	(.L_195 - .L_194)
.L_194:
        /*009c*/ 	.word	0x00000000
        /*00a0*/ 	.short	0x0001
        /*00a2*/ 	.short	0x0008
        /*00a4*/ 	.byte	0x00, 0xf5, 0x21, 0x00


	//----- nvinfo : EIATTR_KPARAM_INFO
	.align		4
.L_195:
        /*00a8*/ 	.byte	0x04, 0x17
        /*00aa*/ 	.short	(.L_197 - .L_196)
.L_196:
        /*00ac*/ 	.word	0x00000000
        /*00b0*/ 	.short	0x0000
        /*00b2*/ 	.short	0x0000
        /*00b4*/ 	.byte	0x00, 0xf5, 0x21, 0x00


	//----- nvinfo : EIATTR_SPARSE_MMA_MASK
	.align		4
.L_197:
        /*00b8*/ 	.byte	0x03, 0x50
        /*00ba*/ 	.short	0x0000


	//----- nvinfo : EIATTR_MAXREG_COUNT
	.align		4
        /*00bc*/ 	.byte	0x03, 0x1b
        /*00be*/ 	.short	0x00ff


	//----- nvinfo : EIATTR_MERCURY_ISA_VERSION
	.align		4
        /*00c0*/ 	.byte	0x03, 0x5f
        /*00c2*/ 	.short	0x0101


	//----- nvinfo : EIATTR_VRC_CTA_INIT_COUNT
	.align		4
        /*00c4*/ 	.byte	0x02, 0x4a
	.zero		1
	.zero		1


	//----- nvinfo : EIATTR_EXIT_INSTR_OFFSETS
	.align		4
        /*00c8*/ 	.byte	0x04, 0x1c
        /*00ca*/ 	.short	(.L_199 - .L_198)


	//   ....[0]....
.L_198:
        /*00cc*/ 	.word	0x00000120


	//   ....[1]....
        /*00d0*/ 	.word	0x00000240


	//----- nvinfo : EIATTR_CBANK_PARAM_SIZE
	.align		4
.L_199:
        /*00d4*/ 	.byte	0x03, 0x19
        /*00d6*/ 	.short	0x0034


	//----- nvinfo : EIATTR_PARAM_CBANK
	.align		4
        /*00d8*/ 	.byte	0x04, 0x0a
        /*00da*/ 	.short	(.L_201 - .L_200)
	.align		4
.L_200:
        /*00dc*/ 	.word	index@(.nv.constant0._Z21unpack_subarray_floatPfS_iiiiiiiii)
        /*00e0*/ 	.short	0x0380
        /*00e2*/ 	.short	0x0034


	//----- nvinfo : EIATTR_SW_WAR
	.align		4
.L_201:
        /*00e4*/ 	.byte	0x04, 0x36
        /*00e6*/ 	.short	(.L_203 - .L_202)
.L_202:
        /*00e8*/ 	.word	0x00000008
.L_203:


//--------------------- .nv.info._Z19pack_subarray_floatPfS_iiiiiiiii --------------------------
	.section	.nv.info._Z19pack_subarray_floatPfS_iiiiiiiii,"",@"SHT_CUDA_INFO"
	.sectionflags	@""
	.align	4


	//----- nvinfo : EIATTR_CUDA_API_VERSION
	.align		4
        /*0000*/ 	.byte	0x04, 0x37
        /*0002*/ 	.short	(.L_205 - .L_204)
.L_204:
        /*0004*/ 	.word	0x00000082


	//----- nvinfo : EIATTR_KPARAM_INFO
	.align		4
.L_205:
        /*0008*/ 	.byte	0x04, 0x17
        /*000a*/ 	.short	(.L_207 - .L_206)
.L_206:
        /*000c*/ 	.word	0x00000000
        /*0010*/ 	.short	0x000a
        /*0012*/ 	.short	0x0030
        /*0014*/ 	.byte	0x00, 0xf0, 0x11, 0x00


	//----- nvinfo : EIATTR_KPARAM_INFO
	.align		4
.L_207:
        /*0018*/ 	.byte	0x04, 0x17
        /*001a*/ 	.short	(.L_209 - .L_208)
.L_208:
        /*001c*/ 	.word	0x00000000
        /*0020*/ 	.short	0x0009
        /*0022*/ 	.short	0x002c
        /*0024*/ 	.byte	0x00, 0xf0, 0x11, 0x00


	//----- nvinfo : EIATTR_KPARAM_INFO
	.align		4
.L_209:
        /*0028*/ 	.byte	0x04, 0x17
        /*002a*/ 	.short	(.L_211 - .L_210)
.L_210:
        /*002c*/ 	.word	0x00000000
        /*0030*/ 	.short	0x0008
        /*0032*/ 	.short	0x0028
        /*0034*/ 	.byte	0x00, 0xf0, 0x11, 0x00


	//----- nvinfo : EIATTR_KPARAM_INFO
	.align		4
.L_211:
        /*0038*/ 	.byte	0x04, 0x17
        /*003a*/ 	.short	(.L_213 - .L_212)
.L_212:
        /*003c*/ 	.word	0x00000000
        /*0040*/ 	.short	0x0007
        /*0042*/ 	.short	0x0024
        /*0044*/ 	.byte	0x00, 0xf0, 0x11, 0x00


	//----- nvinfo : EIATTR_KPARAM_INFO
	.align		4
.L_213:
        /*0048*/ 	.byte	0x04, 0x17
        /*004a*/ 	.short	(.L_215 - .L_214)
.L_214:
        /*004c*/ 	.word	0x00000000
        /*0050*/ 	.short	0x0006
        /*0052*/ 	.short	0x0020
        /*0054*/ 	.byte	0x00, 0xf0, 0x11, 0x00


	//----- nvinfo : EIATTR_KPARAM_INFO
	.align		4
.L_215:
        /*0058*/ 	.byte	0x04, 0x17
        /*005a*/ 	.short	(.L_217 - .L_216)
.L_216:
        /*005c*/ 	.word	0x00000000
        /*0060*/ 	.short	0x0005
        /*0062*/ 	.short	0x001c
        /*0064*/ 	.byte	0x00, 0xf0, 0x11, 0x00


	//----- nvinfo : EIATTR_KPARAM_INFO
	.align		4
.L_217:
        /*0068*/ 	.byte	0x04, 0x17
        /*006a*/ 	.short	(.L_219 - .L_218)
.L_218:
        /*006c*/ 	.word	0x00000000
        /*0070*/ 	.short	0x0004
        /*0072*/ 	.short	0x0018
        /*0074*/ 	.byte	0x00, 0xf0, 0x11, 0x00


	//----- nvinfo : EIATTR_KPARAM_INFO
	.align		4
.L_219:
        /*0078*/ 	.byte	0x04, 0x17
        /*007a*/ 	.short	(.L_221 - .L_220)
.L_220:
        /*007c*/ 	.word	0x00000000
        /*0080*/ 	.short	0x0003
        /*0082*/ 	.short	0x0014
        /*0084*/ 	.byte	0x00, 0xf0, 0x11, 0x00


	//----- nvinfo : EIATTR_KPARAM_INFO
	.align		4
.L_221:
        /*0088*/ 	.byte	0x04, 0x17
        /*008a*/ 	.short	(.L_223 - .L_222)
.L_222:
        /*008c*/ 	.word	0x00000000
        /*0090*/ 	.short	0x0002
        /*0092*/ 	.short	0x0010
        /*0094*/ 	.byte	0x00, 0xf0, 0x11, 0x00


	//----- nvinfo : EIATTR_KPARAM_INFO
	.align		4
.L_223:
        /*0098*/ 	.byte	0x04, 0x17
        /*009a*/ 	.short	(.L_225 - .L_224)
.L_224:
        /*009c*/ 	.word	0x00000000
        /*00a0*/ 	.short	0x0001
        /*00a2*/ 	.short	0x0008
        /*00a4*/ 	.byte	0x00, 0xf5, 0x21, 0x00


	//----- nvinfo : EIATTR_KPARAM_INFO
	.align		4
.L_225:
        /*00a8*/ 	.byte	0x04, 0x17
        /*00aa*/ 	.short	(.L_227 - .L_226)
.L_226:
        /*00ac*/ 	.word	0x00000000
        /*00b0*/ 	.short	0x0000
        /*00b2*/ 	.short	0x0000
        /*00b4*/ 	.byte	0x00, 0xf5, 0x21, 0x00


	//----- nvinfo : EIATTR_SPARSE_MMA_MASK
	.align		4
.L_227:
        /*00b8*/ 	.byte	0x03, 0x50
        /*00ba*/ 	.short	0x0000


	//----- nvinfo : EIATTR_MAXREG_COUNT
	.align		4
        /*00bc*/ 	.byte	0x03, 0x1b
        /*00be*/ 	.short	0x00ff


	//----- nvinfo : EIATTR_MERCURY_ISA_VERSION
	.align		4
        /*00c0*/ 	.byte	0x03, 0x5f
        /*00c2*/ 	.short	0x0101


	//----- nvinfo : EIATTR_VRC_CTA_INIT_COUNT
	.align		4
        /*00c4*/ 	.byte	0x02, 0x4a
	.zero		1
	.zero		1


	//----- nvinfo : EIATTR_EXIT_INSTR_OFFSETS
	.align		4
        /*00c8*/ 	.byte	0x04, 0x1c
        /*00ca*/ 	.short	(.L_229 - .L_228)


	//   ....[0]....
.L_228:
        /*00cc*/ 	.word	0x00000120


	//   ....[1]....
        /*00d0*/ 	.word	0x00000240


	//----- nvinfo : EIATTR_CBANK_PARAM_SIZE
	.align		4
.L_229:
        /*00d4*/ 	.byte	0x03, 0x19
        /*00d6*/ 	.short	0x0034


	//----- nvinfo : EIATTR_PARAM_CBANK
	.align		4
        /*00d8*/ 	.byte	0x04, 0x0a
        /*00da*/ 	.short	(.L_231 - .L_230)
	.align		4
.L_230:
        /*00dc*/ 	.word	index@(.nv.constant0._Z19pack_subarray_floatPfS_iiiiiiiii)
        /*00e0*/ 	.short	0x0380
        /*00e2*/ 	.short	0x0034


	//----- nvinfo : EIATTR_SW_WAR
	.align		4
.L_231:
        /*00e4*/ 	.byte	0x04, 0x36
        /*00e6*/ 	.short	(.L_233 - .L_232)
.L_232:
        /*00e8*/ 	.word	0x00000008
.L_233:


//--------------------- .nv.info._Z22unpack_subarray_doublePdS_iiiiiiiii --------------------------
	.section	.nv.info._Z22unpack_subarray_doublePdS_iiiiiiiii,"",@"SHT_CUDA_INFO"
	.sectionflags	@""
	.align	4


	//----- nvinfo : EIATTR_CUDA_API_VERSION
	.align		4
        /*0000*/ 	.byte	0x04, 0x37
        /*0002*/ 	.short	(.L_235 - .L_234)
.L_234:
        /*0004*/ 	.word	0x00000082


	//----- nvinfo : EIATTR_KPARAM_INFO
	.align		4
.L_235:
        /*0008*/ 	.byte	0x04, 0x17
        /*000a*/ 	.short	(.L_237 - .L_236)
.L_236:
        /*000c*/ 	.word	0x00000000
        /*0010*/ 	.short	0x000a
        /*0012*/ 	.short	0x0030
        /*0014*/ 	.byte	0x00, 0xf0, 0x11, 0x00


	//----- nvinfo : EIATTR_KPARAM_INFO
	.align		4
.L_237:
        /*0018*/ 	.byte	0x04, 0x17
        /*001a*/ 	.short	(.L_239 - .L_238)
.L_238:
        /*001c*/ 	.word	0x00000000
        /*0020*/ 	.short	0x0009
        /*0022*/ 	.short	0x002c
        /*0024*/ 	.byte	0x00, 0xf0, 0x11, 0x00


	//----- nvinfo : EIATTR_KPARAM_INFO
	.align		4
.L_239:
        /*0028*/ 	.byte	0x04, 0x17
        /*002a*/ 	.short	(.L_241 - .L_240)
.L_240:
        /*002c*/ 	.word	0x00000000
        /*0030*/ 	.short	0x0008
        /*0032*/ 	.short	0x0028
        /*0034*/ 	.byte	0x00, 0xf0, 0x11, 0x00


	//----- nvinfo : EIATTR_KPARAM_INFO
	.align		4
.L_241:
        /*0038*/ 	.byte	0x04, 0x17
        /*003a*/ 	.short	(.L_243 - .L_242)
.L_242:
        /*003c*/ 	.word	0x00000000
        /*0040*/ 	.short	0x0007
        /*0042*/ 	.short	0x0024
        /*0044*/ 	.byte	0x00, 0xf0, 0x11, 0x00


	//----- nvinfo : EIATTR_KPARAM_INFO
	.align		4
.L_243:
        /*0048*/ 	.byte	0x04, 0x17
        /*004a*/ 	.short	(.L_245 - .L_244)
.L_244:
        /*004c*/ 	.word	0x00000000
        /*0050*/ 	.short	0x0006
        /*0052*/ 	.short	0x0020
        /*0054*/ 	.byte	0x00, 0xf0, 0x11, 0x00


	//----- nvinfo : EIATTR_KPARAM_INFO
	.align		4
.L_245:
        /*0058*/ 	.byte	0x04, 0x17
        /*005a*/ 	.short	(.L_247 - .L_246)
.L_246:
        /*005c*/ 	.word	0x00000000
        /*0060*/ 	.short	0x0005
        /*0062*/ 	.short	0x001c
        /*0064*/ 	.byte	0x00, 0xf0, 0x11, 0x00


	//----- nvinfo : EIATTR_KPARAM_INFO
	.align		4
.L_247:
        /*0068*/ 	.byte	0x04, 0x17
        /*006a*/ 	.short	(.L_249 - .L_248)
.L_248:
        /*006c*/ 	.word	0x00000000
        /*0070*/ 	.short	0x0004
        /*0072*/ 	.short	0x0018
        /*0074*/ 	.byte	0x00, 0xf0, 0x11, 0x00


	//----- nvinfo : EIATTR_KPARAM_INFO
	.align		4
.L_249:
        /*0078*/ 	.byte	0x04, 0x17
        /*007a*/ 	.short	(.L_251 - .L_250)
.L_250:
        /*007c*/ 	.word	0x00000000
        /*0080*/ 	.short	0x0003
        /*0082*/ 	.short	0x0014
        /*0084*/ 	.byte	0x00, 0xf0, 0x11, 0x00


	//----- nvinfo : EIATTR_KPARAM_INFO
	.align		4
.L_251:
        /*0088*/ 	.byte	0x04, 0x17
        /*008a*/ 	.short	(.L_253 - .L_252)
.L_252:
        /*008c*/ 	.word	0x00000000
        /*0090*/ 	.short	0x0002
        /*0092*/ 	.short	0x0010
        /*0094*/ 	.byte	0x00, 0xf0, 0x11, 0x00


	//----- nvinfo : EIATTR_KPARAM_INFO
	.align		4
.L_253:
        /*0098*/ 	.byte	0x04, 0x17
        /*009a*/ 	.short	(.L_255 - .L_254)
.L_254:
        /*009c*/ 	.word	0x00000000
        /*00a0*/ 	.short	0x0001
        /*00a2*/ 	.short	0x0008
        /*00a4*/ 	.byte	0x00, 0xf5, 0x21, 0x00


	//----- nvinfo : EIATTR_KPARAM_INFO
	.align		4
.L_255:
        /*00a8*/ 	.byte	0x04, 0x17
        /*00aa*/ 	.short	(.L_257 - .L_256)
.L_256:
        /*00ac*/ 	.word	0x00000000
        /*00b0*/ 	.short	0x0000
        /*00b2*/ 	.short	0x0000
        /*00b4*/ 	.byte	0x00, 0xf5, 0x21, 0x00


	//----- nvinfo : EIATTR_SPARSE_MMA_MASK
	.align		4
.L_257:
        /*00b8*/ 	.byte	0x03, 0x50
        /*00ba*/ 	.short	0x0000


	//----- nvinfo : EIATTR_MAXREG_COUNT
	.align		4
        /*00bc*/ 	.byte	0x03, 0x1b
        /*00be*/ 	.short	0x00ff


	//----- nvinfo : EIATTR_MERCURY_ISA_VERSION
	.align		4
        /*00c0*/ 	.byte	0x03, 0x5f
        /*00c2*/ 	.short	0x0101


	//----- nvinfo : EIATTR_VRC_CTA_INIT_COUNT
	.align		4
        /*00c4*/ 	.byte	0x02, 0x4a
	.zero		1
	.zero		1


	//----- nvinfo : EIATTR_EXIT_INSTR_OFFSETS
	.align		4
        /*00c8*/ 	.byte	0x04, 0x1c
        /*00ca*/ 	.short	(.L_259 - .L_258)


	//   ....[0]....
.L_258:
        /*00cc*/ 	.word	0x00000120


	//   ....[1]....
        /*00d0*/ 	.word	0x00000240


	//----- nvinfo : EIATTR_CBANK_PARAM_SIZE
	.align		4
.L_259:
        /*00d4*/ 	.byte	0x03, 0x19
        /*00d6*/ 	.short	0x0034


	//----- nvinfo : EIATTR_PARAM_CBANK
	.align		4
        /*00d8*/ 	.byte	0x04, 0x0a
        /*00da*/ 	.short	(.L_261 - .L_260)
	.align		4
.L_260:
        /*00dc*/ 	.word	index@(.nv.constant0._Z22unpack_subarray_doublePdS_iiiiiiiii)
        /*00e0*/ 	.short	0x0380
        /*00e2*/ 	.short	0x0034


	//----- nvinfo : EIATTR_SW_WAR
	.align		4
.L_261:
        /*00e4*/ 	.byte	0x04, 0x36
        /*00e6*/ 	.short	(.L_263 - .L_262)
.L_262:
        /*00e8*/ 	.word	0x00000008
.L_263:


//--------------------- .nv.info._Z20pack_subarray_doublePdS_iiiiiiiii --------------------------
	.section	.nv.info._Z20pack_subarray_doublePdS_iiiiiiiii,"",@"SHT_CUDA_INFO"
	.sectionflags	@""
	.align	4


	//----- nvinfo : EIATTR_CUDA_API_VERSION
	.align		4
        /*0000*/ 	.byte	0x04, 0x37
        /*0002*/ 	.short	(.L_265 - .L_264)
.L_264:
        /*0004*/ 	.word	0x00000082


	//----- nvinfo : EIATTR_KPARAM_INFO
	.align		4
.L_265:
        /*0008*/ 	.byte	0x04, 0x17
        /*000a*/ 	.short	(.L_267 - .L_266)
.L_266:
        /*000c*/ 	.word	0x00000000
        /*0010*/ 	.short	0x000a
        /*0012*/ 	.short	0x0030
        /*0014*/ 	.byte	0x00, 0xf0, 0x11, 0x00


	//----- nvinfo : EIATTR_KPARAM_INFO
	.align		4
.L_267:
        /*0018*/ 	.byte	0x04, 0x17
        /*001a*/ 	.short	(.L_269 - .L_268)
.L_268:
        /*001c*/ 	.word	0x00000000
        /*0020*/ 	.short	0x0009
        /*0022*/ 	.short	0x002c
        /*0024*/ 	.byte	0x00, 0xf0, 0x11, 0x00


	//----- nvinfo : EIATTR_KPARAM_INFO
	.align		4
.L_269:
        /*0028*/ 	.byte	0x04, 0x17
        /*002a*/ 	.short	(.L_271 - .L_270)
.L_270:
        /*002c*/ 	.word	0x00000000
        /*0030*/ 	.short	0x0008
        /*0032*/ 	.short	0x0028
        /*0034*/ 	.byte	0x00, 0xf0, 0x11, 0x00


	//----- nvinfo : EIATTR_KPARAM_INFO
	.align		4
.L_271:
        /*0038*/ 	.byte	0x04, 0x17
        /*003a*/ 	.short	(.L_273 - .L_272)
.L_272:
        /*003c*/ 	.word	0x00000000
        /*0040*/ 	.short	0x0007
        /*0042*/ 	.short	0x0024
        /*0044*/ 	.byte	0x00, 0xf0, 0x11, 0x00


	//----- nvinfo : EIATTR_KPARAM_INFO
	.align		4
.L_273:
        /*0048*/ 	.byte	0x04, 0x17
        /*004a*/ 	.short	(.L_275 - .L_274)
.L_274:
        /*004c*/ 	.word	0x00000000
        /*0050*/ 	.short	0x0006
        /*0052*/ 	.short	0x0020
        /*0054*/ 	.byte	0x00, 0xf0, 0x11, 0x00


	//----- nvinfo : EIATTR_KPARAM_INFO
	.align		4
.L_275:
        /*0058*/ 	.byte	0x04, 0x17
        /*005a*/ 	.short	(.L_277 - .L_276)
.L_276:
        /*005c*/ 	.word	0x00000000
        /*0060*/ 	.short	0x0005
        /*0062*/ 	.short	0x001c
        /*0064*/ 	.byte	0x00, 0xf0, 0x11, 0x00


	//----- nvinfo : EIATTR_KPARAM_INFO
	.align		4
.L_277:
        /*0068*/ 	.byte	0x04, 0x17
        /*006a*/ 	.short	(.L_279 - .L_278)
.L_278:
        /*006c*/ 	.word	0x00000000
        /*0070*/ 	.short	0x0004
        /*0072*/ 	.short	0x0018
        /*0074*/ 	.byte	0x00, 0xf0, 0x11, 0x00


	//----- nvinfo : EIATTR_KPARAM_INFO
	.align		4
.L_279:
        /*0078*/ 	.byte	0x04, 0x17
        /*007a*/ 	.short	(.L_281 - .L_280)
.L_280:
        /*007c*/ 	.word	0x00000000
        /*0080*/ 	.short	0x0003
        /*0082*/ 	.short	0x0014
        /*0084*/ 	.byte	0x00, 0xf0, 0x11, 0x00


	//----- nvinfo : EIATTR_KPARAM_INFO
	.align		4
.L_281:
        /*0088*/ 	.byte	0x04, 0x17
        /*008a*/ 	.short	(.L_283 - .L_282)
.L_282:
        /*008c*/ 	.word	0x00000000
        /*0090*/ 	.short	0x0002
        /*0092*/ 	.short	0x0010
        /*0094*/ 	.byte	0x00, 0xf0, 0x11, 0x00


	//----- nvinfo : EIATTR_KPARAM_INFO
	.align		4
.L_283:
        /*0098*/ 	.byte	0x04, 0x17
        /*009a*/ 	.short	(.L_285 - .L_284)
.L_284:
        /*009c*/ 	.word	0x00000000
        /*00a0*/ 	.short	0x0001
        /*00a2*/ 	.short	0x0008
        /*00a4*/ 	.byte	0x00, 0xf5, 0x21, 0x00


	//----- nvinfo : EIATTR_KPARAM_INFO
	.align		4
.L_285:
        /*00a8*/ 	.byte	0x04, 0x17
        /*00aa*/ 	.short	(.L_287 - .L_286)
.L_286:
        /*00ac*/ 	.word	0x00000000
        /*00b0*/ 	.short	0x0000
        /*00b2*/ 	.short	0x0000
        /*00b4*/ 	.byte	0x00, 0xf5, 0x21, 0x00


	//----- nvinfo : EIATTR_SPARSE_MMA_MASK
	.align		4
.L_287:
        /*00b8*/ 	.byte	0x03, 0x50
        /*00ba*/ 	.short	0x0000


	//----- nvinfo : EIATTR_MAXREG_COUNT
	.align		4
        /*00bc*/ 	.byte	0x03, 0x1b
        /*00be*/ 	.short	0x00ff


	//----- nvinfo : EIATTR_MERCURY_ISA_VERSION
	.align		4
        /*00c0*/ 	.byte	0x03, 0x5f
        /*00c2*/ 	.short	0x0101


	//----- nvinfo : EIATTR_VRC_CTA_INIT_COUNT
	.align		4
        /*00c4*/ 	.byte	0x02, 0x4a
	.zero		1
	.zero		1


	//----- nvinfo : EIATTR_EXIT_INSTR_OFFSETS
	.align		4
        /*00c8*/ 	.byte	0x04, 0x1c
        /*00ca*/ 	.short	(.L_289 - .L_288)


	//   ....[0]....
.L_288:
        /*00cc*/ 	.word	0x00000120


	//   ....[1]....
        /*00d0*/ 	.word	0x00000240


	//----- nvinfo : EIATTR_CBANK_PARAM_SIZE
	.align		4
.L_289:
        /*00d4*/ 	.byte	0x03, 0x19
        /*00d6*/ 	.short	0x0034


	//----- nvinfo : EIATTR_PARAM_CBANK
	.align		4
        /*00d8*/ 	.byte	0x04, 0x0a
        /*00da*/ 	.short	(.L_291 - .L_290)
	.align		4
.L_290:
        /*00dc*/ 	.word	index@(.nv.constant0._Z20pack_subarray_doublePdS_iiiiiiiii)
        /*00e0*/ 	.short	0x0380
        /*00e2*/ 	.short	0x0034


	//----- nvinfo : EIATTR_SW_WAR
	.align		4
.L_291:
        /*00e4*/ 	.byte	0x04, 0x36
        /*00e6*/ 	.short	(.L_293 - .L_292)
.L_292:
        /*00e8*/ 	.word	0x00000008
.L_293:


//--------------------- .nv.callgraph             --------------------------
	.section	.nv.callgraph,"",@"SHT_CUDA_CALLGRAPH"
	.align	4
	.sectionentsize	8
	.align		4
        /*0000*/ 	.word	0x00000000
	.align		4
        /*0004*/ 	.word	0xffffffff
	.align		4
        /*0008*/ 	.word	0x00000000
	.align		4
        /*000c*/ 	.word	0xfffffffe
	.align		4
        /*0010*/ 	.word	0x00000000
	.align		4
        /*0014*/ 	.word	0xfffffffd
	.align		4
        /*0018*/ 	.word	0x00000000
	.align		4
        /*001c*/ 	.word	0xfffffffc


//--------------------- .text._Z23pack_unpack_vector_charPciS_iii --------------------------
	.section	.text._Z23pack_unpack_vector_charPciS_iii,"ax",@progbits
	.align	128
        .global         _Z23pack_unpack_vector_charPciS_iii
        .type           _Z23pack_unpack_vector_charPciS_iii,@function
        .size           _Z23pack_unpack_vector_charPciS_iii,(.L_x_24 - _Z23pack_unpack_vector_charPciS_iii)
        .other          _Z23pack_unpack_vector_charPciS_iii,@"STO_CUDA_ENTRY STV_DEFAULT"
_Z23pack_unpack_vector_charPciS_iii:
.text._Z23pack_unpack_vector_charPciS_iii:
[----:B------:R-:W-:Y:S01]  /*0000*/  LDC R1, c[0x0][0x37c] ;  /* 0x0000df00ff017b82 */ /* 0x000fe20000000800 */
[----:B------:R-:W0:Y:S07]  /*0010*/  S2R R0, SR_TID.X ;  /* 0x0000000000007919 */ /* 0x000e2e0000002100 */
[----:B------:R-:W0:Y:S01]  /*0020*/  S2UR UR4, SR_CTAID.X ;  /* 0x00000000000479c3 */ /* 0x000e220000002500 */
[----:B------:R-:W1:Y:S07]  /*0030*/  LDCU UR5, c[0x0][0x3a0] ;  /* 0x00007400ff0577ac */ /* 0x000e6e0008000800 */
[----:B------:R-:W0:Y:S08]  /*0040*/  LDC R9, c[0x0][0x360] ;  /* 0x0000d800ff097b82 */ /* 0x000e300000000800 */
[----:B------:R-:W2:Y:S01]  /*0050*/  LDC R6, c[0x0][0x39c] ;  /* 0x0000e700ff067b82 */ /* 0x000ea20000000800 */
[----:B0-----:R-:W-:Y:S01]  /*0060*/  IMAD R9, R9, UR4, R0 ;  /* 0x0000000409097c24 */ /* 0x001fe2000f8e0200 */
[----:B--2---:R-:W-:-:S04]  /*0070*/  ISETP.GE.AND P0, PT, R6, 0x1, PT ;  /* 0x000000010600780c */ /* 0x004fc80003f06270 */
[----:B-1----:R-:W-:-:S13]  /*0080*/  ISETP.GE.OR P0, PT, R9, UR5, !P0 ;  /* 0x0000000509007c0c */ /* 0x002fda000c706670 */
[----:B------:R-:W-:Y:S05]  /*0090*/  @P0 EXIT ;  /* 0x000000000000094d */ /* 0x000fea0003800000 */
[----:B------:R-:W0:Y:S01]  /*00a0*/  LDCU UR6, c[0x0][0x398] ;  /* 0x00007300ff0677ac */ /* 0x000e220008000800 */
[C---:B------:R-:W-:Y:S01]  /*00b0*/  ISETP.GE.U32.AND P1, PT, R6.reuse, 0x10, PT ;  /* 0x000000100600780c */ /* 0x040fe20003f26070 */
[----:B------:R-:W-:Y:S01]  /*00c0*/  IMAD.MOV.U32 R0, RZ, RZ, RZ ;  /* 0x000000ffff007224 */ /* 0x000fe200078e00ff */
[----:B------:R-:W-:Y:S01]  /*00d0*/  LOP3.LUT R10, R6, 0xf, RZ, 0xc0, !PT ;  /* 0x0000000f060a7812 */ /* 0x000fe200078ec0ff */
[----:B------:R-:W1:Y:S03]  /*00e0*/  LDCU UR7, c[0x0][0x388] ;  /* 0x00007100ff0777ac */ /* 0x000e660008000800 */
[----:B------:R-:W-:Y:S01]  /*00f0*/  ISETP.NE.AND P0, PT, R10, RZ, PT ;  /* 0x000000ff0a00720c */ /* 0x000fe20003f05270 */
[----:B------:R-:W2:Y:S01]  /*0100*/  LDCU.64 UR4, c[0x0][0x358] ;  /* 0x00006b00ff0477ac */ /* 0x000ea20008000a00 */
[C---:B0-----:R-:W-:Y:S02]  /*0110*/  IMAD R7, R9.reuse, UR6, RZ ;  /* 0x0000000609077c24 */ /* 0x041fe4000f8e02ff */
[----:B-1----:R-:W-:-:S03]  /*0120*/  IMAD R9, R9, UR7, RZ ;  /* 0x0000000709097c24 */ /* 0x002fc6000f8e02ff */
[----:B------:R-:W-:Y:S06]  /*0130*/  @!P1 BRA `(.L_x_0) ;  /* 0x0000000000c49947 */ /* 0x000fec0003800000 */
[----:B------:R-:W-:Y:S01]  /*0140*/  LOP3.LUT R0, R6, 0x7ffffff0, RZ, 0xc0, !PT ;  /* 0x7ffffff006007812 */ /* 0x000fe200078ec0ff */
[----:B------:R-:W-:Y:S02]  /*0150*/  IMAD.MOV.U32 R13, RZ, RZ, R9 ;  /* 0x000000ffff0d7224 */ /* 0x000fe400078e0009 */
[----:B------:R-:W-:Y:S02]  /*0160*/  IMAD.MOV.U32 R11, RZ, RZ, R7 ;  /* 0x000000ffff0b7224 */ /* 0x000fe400078e0007 */
[----:B------:R-:W-:-:S07]  /*0170*/  IMAD.MOV R8, RZ, RZ, -R0 ;  /* 0x000000ffff087224 */ /* 0x000fce00078e0a00 */
.L_x_1:
[----:B------:R-:W0:Y:S01]  /*0180*/  LDC.64 R4, c[0x0][0x390] ;  /* 0x0000e400ff047b82 */ /* 0x000e220000000a00 */
[----:B----4-:R-:W-:Y:S02]  /*0190*/  SHF.R.S32.HI R2, RZ, 0x1f, R11 ;  /* 0x0000001fff027819 */ /* 0x010fe4000001140b */
[----:B0-----:R-:W-:-:S04]  /*01a0*/  IADD3 R4, P1, P2, R11, 0x7, R4 ;  /* 0x000000070b047810 */ /* 0x001fc80007a3e004 */
[----:B------:R-:W-:Y:S02]  /*01b0*/  IADD3.X R5, PT, PT, R2, R5, RZ, P1, P2 ;  /* 0x0000000502057210 */ /* 0x000fe40000fe44ff */
[----:B------:R-:W0:Y:S03]  /*01c0*/  LDC.64 R2, c[0x0][0x380] ;  /* 0x0000e000ff027b82 */ /* 0x000e260000000a00 */
[----:B--2---:R-:W2:Y:S01]  /*01d0*/  LDG.E.U8 R15, desc[UR4][R4.64+-0x7] ;  /* 0xfffff904040f7981 */ /* 0x004ea2000c1e1100 */
[----:B------:R-:W-:Y:S02]  /*01e0*/  SHF.R.S32.HI R12, RZ, 0x1f, R13 ;  /* 0x0000001fff0c7819 */ /* 0x000fe4000001140d */
[----:B0-----:R-:W-:-:S04]  /*01f0*/  IADD3 R2, P1, P2, R13, 0x7, R2 ;  /* 0x000000070d027810 */ /* 0x001fc80007a3e002 */
[----:B------:R-:W-:-:S05]  /*0200*/  IADD3.X R3, PT, PT, R12, R3, RZ, P1, P2 ;  /* 0x000000030c037210 */ /* 0x000fca0000fe44ff */
[----:B--2---:R0:W-:Y:S04]  /*0210*/  STG.E.U8 desc[UR4][R2.64+-0x7], R15 ;  /* 0xfffff90f02007986 */ /* 0x0041e8000c101104 */
[----:B------:R-:W2:Y:S04]  /*0220*/  LDG.E.U8 R17, desc[UR4][R4.64+-0x6] ;  /* 0xfffffa0404117981 */ /* 0x000ea8000c1e1100 */
[----:B--2---:R1:W-:Y:S04]  /*0230*/  STG.E.U8 desc[UR4][R2.64+-0x6], R17 ;  /* 0xfffffa1102007986 */ /* 0x0043e8000c101104 */
[----:B------:R-:W2:Y:S04]  /*0240*/  LDG.E.U8 R19, desc[UR4][R4.64+-0x5] ;  /* 0xfffffb0404137981 */ /* 0x000ea8000c1e1100 */
[----:B--2---:R2:W-:Y:S04]  /*0250*/  STG.E.U8 desc[UR4][R2.64+-0x5], R19 ;  /* 0xfffffb1302007986 */ /* 0x0045e8000c101104 */
[----:B------:R-:W3:Y:S04]  /*0260*/  LDG.E.U8 R21, desc[UR4][R4.64+-0x4] ;  /* 0xfffffc0404157981 */ /* 0x000ee8000c1e1100 */
[----:B---3--:R3:W-:Y:S04]  /*0270*/  STG.E.U8 desc[UR4][R2.64+-0x4], R21 ;  /* 0xfffffc1502007986 */ /* 0x0087e8000c101104 */
[----:B------:R-:W4:Y:S04]  /*0280*/  LDG.E.U8 R23, desc[UR4][R4.64+-0x3] ;  /* 0xfffffd0404177981 */ /* 0x000f28000c1e1100 */
[----:B----4-:R4:W-:Y:S04]  /*0290*/  STG.E.U8 desc[UR4][R2.64+-0x3], R23 ;  /* 0xfffffd1702007986 */ /* 0x0109e8000c101104 */
[----:B------:R-:W5:Y:S04]  /*02a0*/  LDG.E.U8 R25, desc[UR4][R4.64+-0x2] ;  /* 0xfffffe0404197981 */ /* 0x000f68000c1e1100 */
[----:B-----5:R5:W-:Y:S04]  /*02b0*/  STG.E.U8 desc[UR4][R2.64+-0x2], R25 ;  /* 0xfffffe1902007986 */ /* 0x020be8000c101104 */
[----:B0-----:R-:W2:Y:S04]  /*02c0*/  LDG.E.U8 R15, desc[UR4][R4.64+-0x1] ;  /* 0xffffff04040f7981 */ /* 0x001ea8000c1e1100 */
[----:B--2---:R0:W-:Y:S04]  /*02d0*/  STG.E.U8 desc[UR4][R2.64+-0x1], R15 ;  /* 0xffffff0f02007986 */ /* 0x0041e8000c101104 */
[----:B-1----:R-:W2:Y:S04]  /*02e0*/  LDG.E.U8 R17, desc[UR4][R4.64] ;  /* 0x0000000404117981 */ /* 0x002ea8000c1e1100 */
[----:B--2---:R1:W-:Y:S04]  /*02f0*/  STG.E.U8 desc[UR4][R2.64], R17 ;  /* 0x0000001102007986 */ /* 0x0043e8000c101104 */
[----:B------:R-:W2:Y:S04]  /*0300*/  LDG.E.U8 R19, desc[UR4][R4.64+0x1] ;  /* 0x0000010404137981 */ /* 0x000ea8000c1e1100 */
[----:B--2---:R2:W-:Y:S04]  /*0310*/  STG.E.U8 desc[UR4][R2.64+0x1], R19 ;  /* 0x0000011302007986 */ /* 0x0045e8000c101104 */
[----:B---3--:R-:W3:Y:S04]  /*0320*/  LDG.E.U8 R21, desc[UR4][R4.64+0x2] ;  /* 0x0000020404157981 */ /* 0x008ee8000c1e1100 */
[----:B---3--:R3:W-:Y:S04]  /*0330*/  STG.E.U8 desc[UR4][R2.64+0x2], R21 ;  /* 0x0000021502007986 */ /* 0x0087e8000c101104 */
[----:B----4-:R-:W4:Y:S04]  /*0340*/  LDG.E.U8 R23, desc[UR4][R4.64+0x3] ;  /* 0x0000030404177981 */ /* 0x010f28000c1e1100 */
[----:B----4-:R4:W-:Y:S04]  /*0350*/  STG.E.U8 desc[UR4][R2.64+0x3], R23 ;  /* 0x0000031702007986 */ /* 0x0109e8000c101104 */
[----:B-----5:R-:W5:Y:S04]  /*0360*/  LDG.E.U8 R25, desc[UR4][R4.64+0x4] ;  /* 0x0000040404197981 */ /* 0x020f68000c1e1100 */
[----:B-----5:R4:W-:Y:S04]  /*0370*/  STG.E.U8 desc[UR4][R2.64+0x4], R25 ;  /* 0x0000041902007986 */ /* 0x0209e8000c101104 */
[----:B0-----:R-:W5:Y:S04]  /*0380*/  LDG.E.U8 R15, desc[UR4][R4.64+0x5] ;  /* 0x00000504040f7981 */ /* 0x001f68000c1e1100 */
[----:B-----5:R4:W-:Y:S04]  /*0390*/  STG.E.U8 desc[UR4][R2.64+0x5], R15 ;  /* 0x0000050f02007986 */ /* 0x0209e8000c101104 */
[----:B-1----:R-:W5:Y:S04]  /*03a0*/  LDG.E.U8 R17, desc[UR4][R4.64+0x6] ;  /* 0x0000060404117981 */ /* 0x002f68000c1e1100 */
[----:B-----5:R4:W-:Y:S04]  /*03b0*/  STG.E.U8 desc[UR4][R2.64+0x6], R17 ;  /* 0x0000061102007986 */ /* 0x0209e8000c101104 */
[----:B--2---:R-:W2:Y:S01]  /*03c0*/  LDG.E.U8 R19, desc[UR4][R4.64+0x7] ;  /* 0x0000070404137981 */ /* 0x004ea2000c1e1100 */
[----:B------:R-:W-:-:S05]  /*03d0*/  VIADD R8, R8, 0x10 ;  /* 0x0000001008087836 */ /* 0x000fca0000000000 */
[----:B------:R-:W-:Y:S01]  /*03e0*/  ISETP.NE.AND P1, PT, R8, RZ, PT ;  /* 0x000000ff0800720c */ /* 0x000fe20003f25270 */
[----:B--2---:R4:W-:Y:S04]  /*03f0*/  STG.E.U8 desc[UR4][R2.64+0x7], R19 ;  /* 0x0000071302007986 */ /* 0x0049e8000c101104 */
[----:B---3--:R-:W2:Y:S01]  /*0400*/  LDG.E.U8 R21, desc[UR4][R4.64+0x8] ;  /* 0x0000080404157981 */ /* 0x008ea2000c1e1100 */
[----:B------:R-:W-:Y:S02]  /*0410*/  VIADD R11, R11, 0x10 ;  /* 0x000000100b0b7836 */ /* 0x000fe40000000000 */
[----:B------:R-:W-:Y:S01]  /*0420*/  VIADD R13, R13, 0x10 ;  /* 0x000000100d0d7836 */ /* 0x000fe20000000000 */
[----:B--2---:R4:W-:Y:S04]  /*0430*/  STG.E.U8 desc[UR4][R2.64+0x8], R21 ;  /* 0x0000081502007986 */ /* 0x0049e8000c101104 */
[----:B------:R-:W-:Y:S05]  /*0440*/  @P1 BRA `(.L_x_1) ;  /* 0xfffffffc004c1947 */ /* 0x000fea000383ffff */
.L_x_0:
[----:B--2---:R-:W-:Y:S05]  /*0450*/  @!P0 EXIT ;  /* 0x000000000000894d */ /* 0x004fea0003800000 */
[----:B------:R-:W-:Y:S02]  /*0460*/  ISETP.GE.U32.AND P1, PT, R10, 0x8, PT ;  /* 0x000000080a00780c */ /* 0x000fe40003f26070 */
[----:B------:R-:W-:-:S04]  /*0470*/  LOP3.LUT R8, R6, 0x7, RZ, 0xc0, !PT ;  /* 0x0000000706087812 */ /* 0x000fc800078ec0ff */
[----:B------:R-:W-:-:S07]  /*0480*/  ISETP.NE.AND P0, PT, R8, RZ, PT ;  /* 0x000000ff0800720c */ /* 0x000fce0003f05270 */
[----:B------:R-:W-:Y:S06]  /*0490*/  @!P1 BRA `(.L_x_2) ;  /* 0x0000000000649947 */ /* 0x000fec0003800000 */
[----:B------:R-:W0:Y:S01]  /*04a0*/  LDCU.64 UR6, c[0x0][0x390] ;  /* 0x00007200ff0677ac */ /* 0x000e220008000a00 */
[----:B----4-:R-:W-:-:S05]  /*04b0*/  IMAD.IADD R2, R7, 0x1, R0 ;  /* 0x0000000107027824 */ /* 0x010fca00078e0200 */
[----:B0-----:R-:W-:-:S04]  /*04c0*/  IADD3 R4, P1, PT, R2, UR6, RZ ;  /* 0x0000000602047c10 */ /* 0x001fc8000ff3e0ff */
[----:B------:R-:W-:Y:S01]  /*04d0*/  LEA.HI.X.SX32 R5, R2, UR7, 0x1, P1 ;  /* 0x0000000702057c11 */ /* 0x000fe200088f0eff */
[----:B------:R-:W0:Y:S04]  /*04e0*/  LDCU.64 UR6, c[0x0][0x380] ;  /* 0x00007000ff0677ac */ /* 0x000e280008000a00 */
[----:B------:R-:W2:Y:S01]  /*04f0*/  LDG.E.U8 R11, desc[UR4][R4.64] ;  /* 0x00000004040b7981 */ /* 0x000ea2000c1e1100 */
[----:B------:R-:W-:-:S05]  /*0500*/  IMAD.IADD R3, R9, 0x1, R0 ;  /* 0x0000000109037824 */ /* 0x000fca00078e0200 */
[----:B0-----:R-:W-:-:S04]  /*0510*/  IADD3 R2, P1, PT, R3, UR6, RZ ;  /* 0x0000000603027c10 */ /* 0x001fc8000ff3e0ff */
[----:B------:R-:W-:-:S05]  /*0520*/  LEA.HI.X.SX32 R3, R3, UR7, 0x1, P1 ;  /* 0x0000000703037c11 */ /* 0x000fca00088f0eff */
[----:B--2---:R0:W-:Y:S04]  /*0530*/  STG.E.U8 desc[UR4][R2.64], R11 ;  /* 0x0000000b02007986 */ /* 0x0041e8000c101104 */
[----:B------:R-:W2:Y:S04]  /*0540*/  LDG.E.U8 R13, desc[UR4][R4.64+0x1] ;  /* 0x00000104040d7981 */ /* 0x000ea8000c1e1100 */
[----:B--2---:R1:W-:Y:S04]  /*0550*/  STG.E.U8 desc[UR4][R2.64+0x1], R13 ;  /* 0x0000010d02007986 */ /* 0x0043e8000c101104 */
[----:B------:R-:W2:Y:S04]  /*0560*/  LDG.E.U8 R15, desc[UR4][R4.64+0x2] ;  /* 0x00000204040f7981 */ /* 0x000ea8000c1e1100 */
[----:B--2---:R2:W-:Y:S04]  /*0570*/  STG.E.U8 desc[UR4][R2.64+0x2], R15 ;  /* 0x0000020f02007986 */ /* 0x0045e8000c101104 */
[----:B------:R-:W3:Y:S04]  /*0580*/  LDG.E.U8 R17, desc[UR4][R4.64+0x3] ;  /* 0x0000030404117981 */ /* 0x000ee8000c1e1100 */
[----:B---3--:R2:W-:Y:S04]  /*0590*/  STG.E.U8 desc[UR4][R2.64+0x3], R17 ;  /* 0x0000031102007986 */ /* 0x0085e8000c101104 */
[----:B------:R-:W3:Y:S04]  /*05a0*/  LDG.E.U8 R19, desc[UR4][R4.64+0x4] ;  /* 0x0000040404137981 */ /* 0x000ee8000c1e1100 */
[----:B---3--:R2:W-:Y:S04]  /*05b0*/  STG.E.U8 desc[UR4][R2.64+0x4], R19 ;  /* 0x0000041302007986 */ /* 0x0085e8000c101104 */
[----:B------:R-:W3:Y:S04]  /*05c0*/  LDG.E.U8 R21, desc[UR4][R4.64+0x5] ;  /* 0x0000050404157981 */ /* 0x000ee8000c1e1100 */
[----:B---3--:R2:W-:Y:S04]  /*05d0*/  STG.E.U8 desc[UR4][R2.64+0x5], R21 ;  /* 0x0000051502007986 */ /* 0x0085e8000c101104 */
[----:B0-----:R-:W3:Y:S04]  /*05e0*/  LDG.E.U8 R11, desc[UR4][R4.64+0x6] ;  /* 0x00000604040b7981 */ /* 0x001ee8000c1e1100 */
[----:B---3--:R2:W-:Y:S04]  /*05f0*/  STG.E.U8 desc[UR4][R2.64+0x6], R11 ;  /* 0x0000060b02007986 */ /* 0x0085e8000c101104 */
[----:B-1----:R-:W3:Y:S01]  /*0600*/  LDG.E.U8 R13, desc[UR4][R4.64+0x7] ;  /* 0x00000704040d7981 */ /* 0x002ee2000c1e1100 */
[----:B------:R-:W-:-:S03]  /*0610*/  VIADD R0, R0, 0x8 ;  /* 0x0000000800007836 */ /* 0x000fc60000000000 */
[----:B---3--:R2:W-:Y:S04]  /*0620*/  STG.E.U8 desc[UR4][R2.64+0x7], R13 ;  /* 0x0000070d02007986 */ /* 0x0085e8000c101104 */
.L_x_2:
[----:B------:R-:W-:Y:S05]  /*0630*/  @!P0 EXIT ;  /* 0x000000000000894d */ /* 0x000fea0003800000 */
[----:B------:R-:W-:Y:S02]  /*0640*/  ISETP.GE.U32.AND P1, PT, R8, 0x4, PT ;  /* 0x000000040800780c */ /* 0x000fe40003f26070 */
[----:B------:R-:W-:-:S04]  /*0650*/  LOP3.LUT R6, R6, 0x3, RZ, 0xc0, !PT ;  /* 0x0000000306067812 */ /* 0x000fc800078ec0ff */
[----:B------:R-:W-:-:S07]  /*0660*/  ISETP.NE.AND P0, PT, R6, RZ, PT ;  /* 0x000000ff0600720c */ /* 0x000fce0003f05270 */
[----:B------:R-:W-:Y:S06]  /*0670*/  @!P1 BRA `(.L_x_3) ;  /* 0x0000000000449947 */ /* 0x000fec0003800000 */
[----:B------:R-:W0:Y:S01]  /*0680*/  LDCU.64 UR6, c[0x0][0x390] ;  /* 0x00007200ff0677ac */ /* 0x000e220008000a00 */
[----:B--2-4-:R-:W-:-:S05]  /*0690*/  IMAD.IADD R3, R7, 0x1, R0 ;  /* 0x0000000107037824 */ /* 0x014fca00078e0200 */
        /* <DEDUP_REMOVED lines=12> */
[----:B------:R-:W2:Y:S01]  /*0760*/  LDG.E.U8 R17, desc[UR4][R2.64+0x3] ;  /* 0x0000030402117981 */ /* 0x000ea2000c1e1100 */
[----:B------:R-:W-:-:S03]  /*0770*/  VIADD R0, R0, 0x4 ;  /* 0x0000000400007836 */ /* 0x000fc60000000000 */
[----:B--2---:R0:W-:Y:S04]  /*0780*/  STG.E.U8 desc[UR4][R4.64+0x3], R17 ;  /* 0x0000031104007986 */ /* 0x0041e8000c101104 */
.L_x_3:
[----:B------:R-:W-:Y:S05]  /*0790*/  @!P0 EXIT ;  /* 0x000000000000894d */ /* 0x000fea0003800000 */
[--C-:B------:R-:W-:Y:S01]  /*07a0*/  IMAD.IADD R9, R9, 0x1, R0.reuse ;  /* 0x0000000109097824 */ /* 0x100fe200078e0200 */
[----:B------:R-:W1:Y:S01]  /*07b0*/  LDCU.64 UR8, c[0x0][0x390] ;  /* 0x00007200ff0877ac */ /* 0x000e620008000a00 */
[----:B------:R-:W-:Y:S02]  /*07c0*/  IMAD.IADD R0, R7, 0x1, R0 ;  /* 0x0000000107007824 */ /* 0x000fe400078e0200 */
[----:B------:R-:W-:Y:S01]  /*07d0*/  IMAD.MOV R6, RZ, RZ, -R6 ;  /* 0x000000ffff067224 */ /* 0x000fe200078e0a06 */
[----:B------:R-:W3:Y:S06]  /*07e0*/  LDCU.64 UR6, c[0x0][0x380] ;  /* 0x00007000ff0677ac */ /* 0x000eec0008000a00 */
.L_x_4:
[----:B-12-4-:R-:W-:-:S04]  /*07f0*/  IADD3 R2, P0, PT, R0, UR8, RZ ;  /* 0x0000000800027c10 */ /* 0x016fc8000ff1e0ff */
[----:B0-----:R-:W-:-:S06]  /*0800*/  LEA.HI.X.SX32 R3, R0, UR9, 0x1, P0 ;  /* 0x0000000900037c11 */ /* 0x001fcc00080f0eff */
[----:B------:R-:W2:Y:S01]  /*0810*/  LDG.E.U8 R3, desc[UR4][R2.64] ;  /* 0x0000000402037981 */ /* 0x000ea2000c1e1100 */
[C---:B0--3--:R-:W-:Y:S01]  /*0820*/  IADD3 R4, P0, PT, R9.reuse, UR6, RZ ;  /* 0x0000000609047c10 */ /* 0x049fe2000ff1e0ff */
[----:B------:R-:W-:Y:S02]  /*0830*/  VIADD R6, R6, 0x1 ;  /* 0x0000000106067836 */ /* 0x000fe40000000000 */
[----:B------:R-:W-:Y:S01]  /*0840*/  VIADD R0, R0, 0x1 ;  /* 0x0000000100007836 */ /* 0x000fe20000000000 */
[C---:B------:R-:W-:Y:S01]  /*0850*/  LEA.HI.X.SX32 R5, R9.reuse, UR7, 0x1, P0 ;  /* 0x0000000709057c11 */ /* 0x040fe200080f0eff */
[----:B------:R-:W-:Y:S01]  /*0860*/  VIADD R9, R9, 0x1 ;  /* 0x0000000109097836 */ /* 0x000fe20000000000 */
[----:B------:R-:W-:-:S03]  /*0870*/  ISETP.NE.AND P0, PT, R6, RZ, PT ;  /* 0x000000ff0600720c */ /* 0x000fc60003f05270 */
[----:B--2---:R0:W-:Y:S10]  /*0880*/  STG.E.U8 desc[UR4][R4.64], R3 ;  /* 0x0000000304007986 */ /* 0x0041f4000c101104 */
[----:B------:R-:W-:Y:S05]  /*0890*/  @P0 BRA `(.L_x_4) ;  /* 0xfffffffc00d40947 */ /* 0x000fea000383ffff */
[----:B------:R-:W-:Y:S05]  /*08a0*/  EXIT ;  /* 0x000000000000794d */ /* 0x000fea0003800000 */
.L_x_5:
[----:B------:R-:W-:-:S00]  /*08b0*/  BRA `(.L_x_5) ;  /* 0xfffffffc00fc7947 */ /* 0x000fc0000383ffff */
[----:B------:R-:W-:-:S00]  /*08c0*/  NOP ;  /* 0x0000000000007918 */ /* 0x000fc00000000000 */
        /* <DEDUP_REMOVED lines=11> */
.L_x_24:


//--------------------- .text._Z24pack_unpack_vector_floatPfiS_iii --------------------------
	.section	.text._Z24pack_unpack_vector_floatPfiS_iii,"ax",@progbits
	.align	128
        .global         _Z24pack_unpack_vector_floatPfiS_iii
        .type           _Z24pack_unpack_vector_floatPfiS_iii,@function
        .size           _Z24pack_unpack_vector_floatPfiS_iii,(.L_x_25 - _Z24pack_unpack_vector_floatPfiS_iii)
        .other          _Z24pack_unpack_vector_floatPfiS_iii,@"STO_CUDA_ENTRY STV_DEFAULT"
_Z24pack_unpack_vector_floatPfiS_iii:
.text._Z24pack_unpack_vector_floatPfiS_iii:
        /* <DEDUP_REMOVED lines=20> */
[----:B------:R-:W0:Y:S01]  /*0140*/  LDCU.64 UR6, c[0x0][0x390] ;  /* 0x00007200ff0677ac */ /* 0x000e220008000a00 */
[----:B------:R-:W-:Y:S01]  /*0150*/  LOP3.LUT R3, R6, 0x7ffffff0, RZ, 0xc0, !PT ;  /* 0x7ffffff006037812 */ /* 0x000fe200078ec0ff */
[----:B------:R-:W-:Y:S01]  /*0160*/  IMAD.MOV.U32 R10, RZ, RZ, R2 ;  /* 0x000000ffff0a7224 */ /* 0x000fe200078e0002 */
[----:B------:R-:W-:Y:S01]  /*0170*/  MOV R7, R0 ;  /* 0x0000000000077202 */ /* 0x000fe20000000f00 */
[----:B------:R-:W1:Y:S02]  /*0180*/  LDCU.64 UR4, c[0x0][0x380] ;  /* 0x00007000ff0477ac */ /* 0x000e640008000a00 */
[----:B------:R-:W-:Y:S01]  /*0190*/  IMAD.MOV R11, RZ, RZ, -R3 ;  /* 0x000000ffff0b7224 */ /* 0x000fe200078e0a03 */
[----:B0-----:R-:W-:Y:S02]  /*01a0*/  UIADD3 UR6, UP0, UPT, UR6, 0x20, URZ ;  /* 0x0000002006067890 */ /* 0x001fe4000ff1e0ff */
[----:B-1----:R-:W-:Y:S02]  /*01b0*/  UIADD3 UR4, UP1, UPT, UR4, 0x20, URZ ;  /* 0x0000002004047890 */ /* 0x002fe4000ff3e0ff */
[----:B------:R-:W-:-:S02]  /*01c0*/  UIADD3.X UR7, UPT, UPT, URZ, UR7, URZ, UP0, !UPT ;  /* 0x00000007ff077290 */ /* 0x000fc400087fe4ff */
[----:B------:R-:W-:-:S12]  /*01d0*/  UIADD3.X UR5, UPT, UPT, URZ, UR5, URZ, UP1, !UPT ;  /* 0x00000005ff057290 */ /* 0x000fd80008ffe4ff */
.L_x_7:
[----:B------:R-:W-:Y:S01]  /*01e0*/  MOV R4, UR6 ;  /* 0x0000000600047c02 */ /* 0x000fe20008000f00 */
[----:B------:R-:W-:-:S04]  /*01f0*/  IMAD.U32 R5, RZ, RZ, UR7 ;  /* 0x00000007ff057e24 */ /* 0x000fc8000f8e00ff */
[----:B------:R-:W-:-:S05]  /*0200*/  IMAD.WIDE R4, R7, 0x4, R4 ;  /* 0x0000000407047825 */ /* 0x000fca00078e0204 */
[----:B--2-4-:R-:W2:Y:S01]  /*0210*/  LDG.E R13, desc[UR8][R4.64+-0x20] ;  /* 0xffffe008040d7981 */ /* 0x014ea2000c1e1900 */
[----:B------:R-:W-:Y:S01]  /*0220*/  MOV R8, UR4 ;  /* 0x0000000400087c02 */ /* 0x000fe20008000f00 */
[----:B------:R-:W-:-:S04]  /*0230*/  IMAD.U32 R9, RZ, RZ, UR5 ;  /* 0x00000005ff097e24 */ /* 0x000fc8000f8e00ff */
[----:B------:R-:W-:-:S05]  /*0240*/  IMAD.WIDE R8, R10, 0x4, R8 ;  /* 0x000000040a087825 */ /* 0x000fca00078e0208 */
[----:B--2---:R0:W-:Y:S04]  /*0250*/  STG.E desc[UR8][R8.64+-0x20], R13 ;  /* 0xffffe00d08007986 */ /* 0x0041e8000c101908 */
[----:B------:R-:W2:Y:S04]  /*0260*/  LDG.E R15, desc[UR8][R4.64+-0x1c] ;  /* 0xffffe408040f7981 */ /* 0x000ea8000c1e1900 */
[----:B--2---:R1:W-:Y:S04]  /*0270*/  STG.E desc[UR8][R8.64+-0x1c], R15 ;  /* 0xffffe40f08007986 */ /* 0x0043e8000c101908 */
[----:B------:R-:W2:Y:S04]  /*0280*/  LDG.E R17, desc[UR8][R4.64+-0x18] ;  /* 0xffffe80804117981 */ /* 0x000ea8000c1e1900 */
[----:B--2---:R2:W-:Y:S04]  /*0290*/  STG.E desc[UR8][R8.64+-0x18], R17 ;  /* 0xffffe81108007986 */ /* 0x0045e8000c101908 */
[----:B------:R-:W3:Y:S04]  /*02a0*/  LDG.E R19, desc[UR8][R4.64+-0x14] ;  /* 0xffffec0804137981 */ /* 0x000ee8000c1e1900 */
[----:B---3--:R3:W-:Y:S04]  /*02b0*/  STG.E desc[UR8][R8.64+-0x14], R19 ;  /* 0xffffec1308007986 */ /* 0x0087e8000c101908 */
[----:B------:R-:W4:Y:S04]  /*02c0*/  LDG.E R21, desc[UR8][R4.64+-0x10] ;  /* 0xfffff00804157981 */ /* 0x000f28000c1e1900 */
[----:B----4-:R4:W-:Y:S04]  /*02d0*/  STG.E desc[UR8][R8.64+-0x10], R21 ;  /* 0xfffff01508007986 */ /* 0x0109e8000c101908 */
[----:B------:R-:W5:Y:S04]  /*02e0*/  LDG.E R23, desc[UR8][R4.64+-0xc] ;  /* 0xfffff40804177981 */ /* 0x000f68000c1e1900 */
[----:B-----5:R5:W-:Y:S04]  /*02f0*/  STG.E desc[UR8][R8.64+-0xc], R23 ;  /* 0xfffff41708007986 */ /* 0x020be8000c101908 */
[----:B0-----:R-:W2:Y:S04]  /*0300*/  LDG.E R13, desc[UR8][R4.64+-0x8] ;  /* 0xfffff808040d7981 */ /* 0x001ea8000c1e1900 */
[----:B--2---:R0:W-:Y:S04]  /*0310*/  STG.E desc[UR8][R8.64+-0x8], R13 ;  /* 0xfffff80d08007986 */ /* 0x0041e8000c101908 */
[----:B-1----:R-:W2:Y:S04]  /*0320*/  LDG.E R15, desc[UR8][R4.64+-0x4] ;  /* 0xfffffc08040f7981 */ /* 0x002ea8000c1e1900 */
[----:B--2---:R1:W-:Y:S04]  /*0330*/  STG.E desc[UR8][R8.64+-0x4], R15 ;  /* 0xfffffc0f08007986 */ /* 0x0043e8000c101908 */
[----:B------:R-:W2:Y:S04]  /*0340*/  LDG.E R17, desc[UR8][R4.64] ;  /* 0x0000000804117981 */ /* 0x000ea8000c1e1900 */
[----:B--2---:R2:W-:Y:S04]  /*0350*/  STG.E desc[UR8][R8.64], R17 ;  /* 0x0000001108007986 */ /* 0x0045e8000c101908 */
[----:B---3--:R-:W3:Y:S04]  /*0360*/  LDG.E R19, desc[UR8][R4.64+0x4] ;  /* 0x0000040804137981 */ /* 0x008ee8000c1e1900 */
[----:B---3--:R3:W-:Y:S04]  /*0370*/  STG.E desc[UR8][R8.64+0x4], R19 ;  /* 0x0000041308007986 */ /* 0x0087e8000c101908 */
[----:B----4-:R-:W4:Y:S04]  /*0380*/  LDG.E R21, desc[UR8][R4.64+0x8] ;  /* 0x0000080804157981 */ /* 0x010f28000c1e1900 */
[----:B----4-:R4:W-:Y:S04]  /*0390*/  STG.E desc[UR8][R8.64+0x8], R21 ;  /* 0x0000081508007986 */ /* 0x0109e8000c101908 */
[----:B-----5:R-:W5:Y:S04]  /*03a0*/  LDG.E R23, desc[UR8][R4.64+0xc] ;  /* 0x00000c0804177981 */ /* 0x020f68000c1e1900 */
[----:B-----5:R4:W-:Y:S04]  /*03b0*/  STG.E desc[UR8][R8.64+0xc], R23 ;  /* 0x00000c1708007986 */ /* 0x0209e8000c101908 */
[----:B0-----:R-:W5:Y:S04]  /*03c0*/  LDG.E R13, desc[UR8][R4.64+0x10] ;  /* 0x00001008040d7981 */ /* 0x001f68000c1e1900 */
[----:B-----5:R4:W-:Y:S04]  /*03d0*/  STG.E desc[UR8][R8.64+0x10], R13 ;  /* 0x0000100d08007986 */ /* 0x0209e8000c101908 */
[----:B-1----:R-:W5:Y:S04]  /*03e0*/  LDG.E R15, desc[UR8][R4.64+0x14] ;  /* 0x00001408040f7981 */ /* 0x002f68000c1e1900 */
[----:B-----5:R4:W-:Y:S04]  /*03f0*/  STG.E desc[UR8][R8.64+0x14], R15 ;  /* 0x0000140f08007986 */ /* 0x0209e8000c101908 */
[----:B--2---:R-:W2:Y:S01]  /*0400*/  LDG.E R17, desc[UR8][R4.64+0x18] ;  /* 0x0000180804117981 */ /* 0x004ea2000c1e1900 */
[----:B------:R-:W-:-:S04]  /*0410*/  IADD3 R11, PT, PT, R11, 0x10, RZ ;  /* 0x000000100b0b7810 */ /* 0x000fc80007ffe0ff */
[----:B------:R-:W-:Y:S01]  /*0420*/  ISETP.NE.AND P1, PT, R11, RZ, PT ;  /* 0x000000ff0b00720c */ /* 0x000fe20003f25270 */
[----:B--2---:R4:W-:Y:S04]  /*0430*/  STG.E desc[UR8][R8.64+0x18], R17 ;  /* 0x0000181108007986 */ /* 0x0049e8000c101908 */
[----:B---3--:R-:W2:Y:S01]  /*0440*/  LDG.E R19, desc[UR8][R4.64+0x1c] ;  /* 0x00001c0804137981 */ /* 0x008ea2000c1e1900 */
[----:B------:R-:W-:Y:S01]  /*0450*/  VIADD R7, R7, 0x10 ;  /* 0x0000001007077836 */ /* 0x000fe20000000000 */
[----:B------:R-:W-:Y:S02]  /*0460*/  IADD3 R10, PT, PT, R10, 0x10, RZ ;  /* 0x000000100a0a7810 */ /* 0x000fe40007ffe0ff */
[----:B--2---:R4:W-:Y:S04]  /*0470*/  STG.E desc[UR8][R8.64+0x1c], R19 ;  /* 0x00001c1308007986 */ /* 0x0049e8000c101908 */
[----:B------:R-:W-:Y:S05]  /*0480*/  @P1 BRA `(.L_x_7) ;  /* 0xfffffffc00541947 */ /* 0x000fea000383ffff */
.L_x_6:
[----:B--2---:R-:W-:Y:S05]  /*0490*/  @!P0 EXIT ;  /* 0x000000000000894d */ /* 0x004fea0003800000 */
[----:B------:R-:W-:Y:S02]  /*04a0*/  ISETP.GE.U32.AND P0, PT, R12, 0x8, PT ;  /* 0x000000080c00780c */ /* 0x000fe40003f06070 */
[----:B------:R-:W-:-:S04]  /*04b0*/  LOP3.LUT R14, R6, 0x7, RZ, 0xc0, !PT ;  /* 0x00000007060e7812 */ /* 0x000fc800078ec0ff */
[----:B------:R-:W-:-:S07]  /*04c0*/  ISETP.NE.AND P1, PT, R14, RZ, PT ;  /* 0x000000ff0e00720c */ /* 0x000fce0003f25270 */
[----:B------:R-:W-:Y:S06]  /*04d0*/  @!P0 BRA `(.L_x_8) ;  /* 0x00000000005c8947 */ /* 0x000fec0003800000 */
[----:B------:R-:W0:Y:S01]  /*04e0*/  LDC.64 R4, c[0x0][0x390] ;  /* 0x0000e400ff047b82 */ /* 0x000e220000000a00 */
[----:B------:R-:W-:-:S07]  /*04f0*/  IMAD.IADD R7, R0, 0x1, R3 ;  /* 0x0000000100077824 */ /* 0x000fce00078e0203 */
[----:B----4-:R-:W1:Y:S01]  /*0500*/  LDC.64 R8, c[0x0][0x380] ;  /* 0x0000e000ff087b82 */ /* 0x010e620000000a00 */
[----:B0-----:R-:W-:-:S05]  /*0510*/  IMAD.WIDE R4, R7, 0x4, R4 ;  /* 0x0000000407047825 */ /* 0x001fca00078e0204 */
[----:B------:R-:W2:Y:S01]  /*0520*/  LDG.E R7, desc[UR8][R4.64] ;  /* 0x0000000804077981 */ /* 0x000ea2000c1e1900 */
[----:B------:R-:W-:-:S05]  /*0530*/  IADD3 R11, PT, PT, R2, R3, RZ ;  /* 0x00000003020b7210 */ /* 0x000fca0007ffe0ff */
[----:B-1----:R-:W-:-:S05]  /*0540*/  IMAD.WIDE R8, R11, 0x4, R8 ;  /* 0x000000040b087825 */ /* 0x002fca00078e0208 */
[----:B--2---:R0:W-:Y:S04]  /*0550*/  STG.E desc[UR8][R8.64], R7 ;  /* 0x0000000708007986 */ /* 0x0041e8000c101908 */
[----:B------:R-:W2:Y:S04]  /*0560*/  LDG.E R11, desc[UR8][R4.64+0x4] ;  /* 0x00000408040b7981 */ /* 0x000ea8000c1e1900 */
[----:B--2---:R1:W-:Y:S04]  /*0570*/  STG.E desc[UR8][R8.64+0x4], R11 ;  /* 0x0000040b08007986 */ /* 0x0043e8000c101908 */
[----:B------:R-:W2:Y:S04]  /*0580*/  LDG.E R13, desc[UR8][R4.64+0x8] ;  /* 0x00000808040d7981 */ /* 0x000ea8000c1e1900 */
[----:B--2---:R2:W-:Y:S04]  /*0590*/  STG.E desc[UR8][R8.64+0x8], R13 ;  /* 0x0000080d08007986 */ /* 0x0045e8000c101908 */
[----:B------:R-:W3:Y:S04]  /*05a0*/  LDG.E R15, desc[UR8][R4.64+0xc] ;  /* 0x00000c08040f7981 */ /* 0x000ee8000c1e1900 */
[----:B---3--:R2:W-:Y:S04]  /*05b0*/  STG.E desc[UR8][R8.64+0xc], R15 ;  /* 0x00000c0f08007986 */ /* 0x0085e8000c101908 */
[----:B------:R-:W3:Y:S04]  /*05c0*/  LDG.E R17, desc[UR8][R4.64+0x10] ;  /* 0x0000100804117981 */ /* 0x000ee8000c1e1900 */
[----:B---3--:R2:W-:Y:S04]  /*05d0*/  STG.E desc[UR8][R8.64+0x10], R17 ;  /* 0x0000101108007986 */ /* 0x0085e8000c101908 */
[----:B------:R-:W3:Y:S04]  /*05e0*/  LDG.E R19, desc[UR8][R4.64+0x14] ;  /* 0x0000140804137981 */ /* 0x000ee8000c1e1900 */
[----:B---3--:R2:W-:Y:S04]  /*05f0*/  STG.E desc[UR8][R8.64+0x14], R19 ;  /* 0x0000141308007986 */ /* 0x0085e8000c101908 */
[----:B0-----:R-:W3:Y:S04]  /*0600*/  LDG.E R7, desc[UR8][R4.64+0x18] ;  /* 0x0000180804077981 */ /* 0x001ee8000c1e1900 */
[----:B---3--:R2:W-:Y:S04]  /*0610*/  STG.E desc[UR8][R8.64+0x18], R7 ;  /* 0x0000180708007986 */ /* 0x0085e8000c101908 */
[----:B-1----:R-:W3:Y:S01]  /*0620*/  LDG.E R11, desc[UR8][R4.64+0x1c] ;  /* 0x00001c08040b7981 */ /* 0x002ee2000c1e1900 */
[----:B------:R-:W-:-:S03]  /*0630*/  VIADD R3, R3, 0x8 ;  /* 0x0000000803037836 */ /* 0x000fc60000000000 */
[----:B---3--:R2:W-:Y:S04]  /*0640*/  STG.E desc[UR8][R8.64+0x1c], R11 ;  /* 0x00001c0b08007986 */ /* 0x0085e8000c101908 */
.L_x_8:
[----:B------:R-:W-:Y:S05]  /*0650*/  @!P1 EXIT ;  /* 0x000000000000994d */ /* 0x000fea0003800000 */
[----:B------:R-:W-:Y:S02]  /*0660*/  ISETP.GE.U32.AND P0, PT, R14, 0x4, PT ;  /* 0x000000040e00780c */ /* 0x000fe40003f06070 */
[----:B------:R-:W-:-:S04]  /*0670*/  LOP3.LUT R10, R6, 0x3, RZ, 0xc0, !PT ;  /* 0x00000003060a7812 */ /* 0x000fc800078ec0ff */
[----:B------:R-:W-:-:S07]  /*0680*/  ISETP.NE.AND P1, PT, R10, RZ, PT ;  /* 0x000000ff0a00720c */ /* 0x000fce0003f25270 */
[----:B------:R-:W-:Y:S06]  /*0690*/  @!P0 BRA `(.L_x_9) ;  /* 0x00000000003c8947 */ /* 0x000fec0003800000 */
[----:B------:R-:W0:Y:S01]  /*06a0*/  LDC.64 R4, c[0x0][0x390] ;  /* 0x0000e400ff047b82 */ /* 0x000e220000000a00 */
[----:B--2---:R-:W-:-:S05]  /*06b0*/  IADD3 R7, PT, PT, R0, R3, RZ ;  /* 0x0000000300077210 */ /* 0x004fca0007ffe0ff */
[----:B0-----:R-:W-:Y:S02]  /*06c0*/  IMAD.WIDE R4, R7, 0x4, R4 ;  /* 0x0000000407047825 */ /* 0x001fe400078e0204 */
[----:B------:R-:W0:Y:S03]  /*06d0*/  LDC.64 R6, c[0x0][0x380] ;  /* 0x0000e000ff067b82 */ /* 0x000e260000000a00 */
[----:B----4-:R-:W2:Y:S01]  /*06e0*/  LDG.E R9, desc[UR8][R4.64] ;  /* 0x0000000804097981 */ /* 0x010ea2000c1e1900 */
[----:B------:R-:W-:-:S04]  /*06f0*/  IMAD.IADD R11, R2, 0x1, R3 ;  /* 0x00000001020b7824 */ /* 0x000fc800078e0203 */
[----:B0-----:R-:W-:-:S05]  /*0700*/  IMAD.WIDE R6, R11, 0x4, R6 ;  /* 0x000000040b067825 */ /* 0x001fca00078e0206 */
[----:B--2---:R0:W-:Y:S04]  /*0710*/  STG.E desc[UR8][R6.64], R9 ;  /* 0x0000000906007986 */ /* 0x0041e8000c101908 */
[----:B------:R-:W2:Y:S04]  /*0720*/  LDG.E R11, desc[UR8][R4.64+0x4] ;  /* 0x00000408040b7981 */ /* 0x000ea8000c1e1900 */
[----:B--2---:R0:W-:Y:S04]  /*0730*/  STG.E desc[UR8][R6.64+0x4], R11 ;  /* 0x0000040b06007986 */ /* 0x0041e8000c101908 */
[----:B------:R-:W2:Y:S04]  /*0740*/  LDG.E R13, desc[UR8][R4.64+0x8] ;  /* 0x00000808040d7981 */ /* 0x000ea8000c1e1900 */
[----:B--2---:R0:W-:Y:S04]  /*0750*/  STG.E desc[UR8][R6.64+0x8], R13 ;  /* 0x0000080d06007986 */ /* 0x0041e8000c101908 */
[----:B------:R-:W2:Y:S01]  /*0760*/  LDG.E R15, desc[UR8][R4.64+0xc] ;  /* 0x00000c08040f7981 */ /* 0x000ea2000c1e1900 */
[----:B------:R-:W-:-:S03]  /*0770*/  IADD3 R3, PT, PT, R3, 0x4, RZ ;  /* 0x0000000403037810 */ /* 0x000fc60007ffe0ff */
[----:B--2---:R0:W-:Y:S04]  /*0780*/  STG.E desc[UR8][R6.64+0xc], R15 ;  /* 0x00000c0f06007986 */ /* 0x0041e8000c101908 */
.L_x_9:
[----:B------:R-:W-:Y:S05]  /*0790*/  @!P1 EXIT ;  /* 0x000000000000994d */ /* 0x000fea0003800000 */
[----:B0-2---:R-:W0:Y:S01]  /*07a0*/  LDC.64 R6, c[0x0][0x380] ;  /* 0x0000e000ff067b82 */ /* 0x005e220000000a00 */
[----:B------:R-:W-:Y:S01]  /*07b0*/  IMAD.IADD R11, R2, 0x1, R3 ;  /* 0x00000001020b7824 */ /* 0x000fe200078e0203 */
[----:B----4-:R-:W-:Y:S01]  /*07c0*/  IADD3 R13, PT, PT, R0, R3, RZ ;  /* 0x00000003000d7210 */ /* 0x010fe20007ffe0ff */
[----:B------:R-:W-:-:S05]  /*07d0*/  IMAD.MOV R10, RZ, RZ, -R10 ;  /* 0x000000ffff0a7224 */ /* 0x000fca00078e0a0a */
[----:B------:R-:W1:Y:S02]  /*07e0*/  LDC.64 R8, c[0x0][0x390] ;  /* 0x0000e400ff087b82 */ /* 0x000e640000000a00 */
.L_x_10:
[----:B-12---:R-:W-:-:S06]  /*07f0*/  IMAD.WIDE R4, R13, 0x4, R8 ;  /* 0x000000040d047825 */ /* 0x006fcc00078e0208 */
[----:B------:R-:W2:Y:S01]  /*0800*/  LDG.E R5, desc[UR8][R4.64] ;  /* 0x0000000804057981 */ /* 0x000ea2000c1e1900 */
[----:B------:R-:W-:Y:S01]  /*0810*/  IADD3 R10, PT, PT, R10, 0x1, RZ ;  /* 0x000000010a0a7810 */ /* 0x000fe20007ffe0ff */
[----:B0-----:R-:W-:Y:S01]  /*0820*/  IMAD.WIDE R2, R11, 0x4, R6 ;  /* 0x000000040b027825 */ /* 0x001fe200078e0206 */
[----:B------:R-:W-:Y:S02]  /*0830*/  IADD3 R13, PT, PT, R13, 0x1, RZ ;  /* 0x000000010d0d7810 */ /* 0x000fe40007ffe0ff */
[----:B------:R-:W-:Y:S01]  /*0840*/  ISETP.NE.AND P0, PT, R10, RZ, PT ;  /* 0x000000ff0a00720c */ /* 0x000fe20003f05270 */
[----:B------:R-:W-:Y:S01]  /*0850*/  VIADD R11, R11, 0x1 ;  /* 0x000000010b0b7836 */ /* 0x000fe20000000000 */
[----:B--2---:R2:W-:Y:S11]  /*0860*/  STG.E desc[UR8][R2.64], R5 ;  /* 0x0000000502007986 */ /* 0x0045f6000c101908 */
[----:B------:R-:W-:Y:S05]  /*0870*/  @P0 BRA `(.L_x_10) ;  /* 0xfffffffc00dc0947 */ /* 0x000fea000383ffff */
[----:B------:R-:W-:Y:S05]  /*0880*/  EXIT ;  /* 0x000000000000794d */ /* 0x000fea0003800000 */
.L_x_11:
        /* <DEDUP_REMOVED lines=15> */
.L_x_25:


//--------------------- .text._Z25pack_unpack_vector_doublePdiS_iii --------------------------
	.section	.text._Z25pack_unpack_vector_doublePdiS_iii,"ax",@progbits
	.align	128
        .global         _Z25pack_unpack_vector_doublePdiS_iii
        .type           _Z25pack_unpack_vector_doublePdiS_iii,@function
        .size           _Z25pack_unpack_vector_doublePdiS_iii,(.L_x_26 - _Z25pack_unpack_vector_doublePdiS_iii)
        .other          _Z25pack_unpack_vector_doublePdiS_iii,@"STO_CUDA_ENTRY STV_DEFAULT"
_Z25pack_unpack_vector_doublePdiS_iii:
.text._Z25pack_unpack_vector_doublePdiS_iii:
        /* <DEDUP_REMOVED lines=30> */
.L_x_13:
[----:B------:R-:W-:Y:S01]  /*01e0*/  MOV R4, UR6 ;  /* 0x0000000600047c02 */ /* 0x000fe20008000f00 */
[----:B------:R-:W-:-:S04]  /*01f0*/  IMAD.U32 R5, RZ, RZ, UR7 ;  /* 0x00000007ff057e24 */ /* 0x000fc8000f8e00ff */
[----:B------:R-:W-:-:S05]  /*0200*/  IMAD.WIDE R4, R8, 0x8, R4 ;  /* 0x0000000808047825 */ /* 0x000fca00078e0204 */
[----:B--2-4-:R-:W2:Y:S01]  /*0210*/  LDG.E.64 R12, desc[UR8][R4.64+-0x40] ;  /* 0xffffc008040c7981 */ /* 0x014ea2000c1e1b00 */
[----:B------:R-:W-:Y:S01]  /*0220*/  MOV R2, UR4 ;  /* 0x0000000400027c02 */ /* 0x000fe20008000f00 */
[----:B------:R-:W-:-:S04]  /*0230*/  IMAD.U32 R3, RZ, RZ, UR5 ;  /* 0x00000005ff037e24 */ /* 0x000fc8000f8e00ff */
[----:B------:R-:W-:-:S05]  /*0240*/  IMAD.WIDE R2, R10, 0x8, R2 ;  /* 0x000000080a027825 */ /* 0x000fca00078e0202 */
[----:B--2---:R0:W-:Y:S04]  /*0250*/  STG.E.64 desc[UR8][R2.64+-0x40], R12 ;  /* 0xffffc00c02007986 */ /* 0x0041e8000c101b08 */
[----:B------:R-:W2:Y:S04]  /*0260*/  LDG.E.64 R14, desc[UR8][R4.64+-0x38] ;  /* 0xffffc808040e7981 */ /* 0x000ea8000c1e1b00 */
[----:B--2---:R1:W-:Y:S04]  /*0270*/  STG.E.64 desc[UR8][R2.64+-0x38], R14 ;  /* 0xffffc80e02007986 */ /* 0x0043e8000c101b08 */
[----:B------:R-:W2:Y:S04]  /*0280*/  LDG.E.64 R16, desc[UR8][R4.64+-0x30] ;  /* 0xffffd00804107981 */ /* 0x000ea8000c1e1b00 */
[----:B--2---:R2:W-:Y:S04]  /*0290*/  STG.E.64 desc[UR8][R2.64+-0x30], R16 ;  /* 0xffffd01002007986 */ /* 0x0045e8000c101b08 */
[----:B------:R-:W3:Y:S04]  /*02a0*/  LDG.E.64 R18, desc[UR8][R4.64+-0x28] ;  /* 0xffffd80804127981 */ /* 0x000ee8000c1e1b00 */
[----:B---3--:R3:W-:Y:S04]  /*02b0*/  STG.E.64 desc[UR8][R2.64+-0x28], R18 ;  /* 0xffffd81202007986 */ /* 0x0087e8000c101b08 */
[----:B------:R-:W4:Y:S04]  /*02c0*/  LDG.E.64 R20, desc[UR8][R4.64+-0x20] ;  /* 0xffffe00804147981 */ /* 0x000f28000c1e1b00 */
[----:B----4-:R4:W-:Y:S04]  /*02d0*/  STG.E.64 desc[UR8][R2.64+-0x20], R20 ;  /* 0xffffe01402007986 */ /* 0x0109e8000c101b08 */
[----:B------:R-:W5:Y:S04]  /*02e0*/  LDG.E.64 R22, desc[UR8][R4.64+-0x18] ;  /* 0xffffe80804167981 */ /* 0x000f68000c1e1b00 */
[----:B-----5:R5:W-:Y:S04]  /*02f0*/  STG.E.64 desc[UR8][R2.64+-0x18], R22 ;  /* 0xffffe81602007986 */ /* 0x020be8000c101b08 */
[----:B0-----:R-:W2:Y:S04]  /*0300*/  LDG.E.64 R12, desc[UR8][R4.64+-0x10] ;  /* 0xfffff008040c7981 */ /* 0x001ea8000c1e1b00 */
[----:B--2---:R0:W-:Y:S04]  /*0310*/  STG.E.64 desc[UR8][R2.64+-0x10], R12 ;  /* 0xfffff00c02007986 */ /* 0x0041e8000c101b08 */
[----:B-1----:R-:W2:Y:S04]  /*0320*/  LDG.E.64 R14, desc[UR8][R4.64+-0x8] ;  /* 0xfffff808040e7981 */ /* 0x002ea8000c1e1b00 */
[----:B--2---:R1:W-:Y:S04]  /*0330*/  STG.E.64 desc[UR8][R2.64+-0x8], R14 ;  /* 0xfffff80e02007986 */ /* 0x0043e8000c101b08 */
[----:B------:R-:W2:Y:S04]  /*0340*/  LDG.E.64 R16, desc[UR8][R4.64] ;  /* 0x0000000804107981 */ /* 0x000ea8000c1e1b00 */
[----:B--2---:R2:W-:Y:S04]  /*0350*/  STG.E.64 desc[UR8][R2.64], R16 ;  /* 0x0000001002007986 */ /* 0x0045e8000c101b08 */
[----:B---3--:R-:W3:Y:S04]  /*0360*/  LDG.E.64 R18, desc[UR8][R4.64+0x8] ;  /* 0x0000080804127981 */ /* 0x008ee8000c1e1b00 */
[----:B---3--:R3:W-:Y:S04]  /*0370*/  STG.E.64 desc[UR8][R2.64+0x8], R18 ;  /* 0x0000081202007986 */ /* 0x0087e8000c101b08 */
[----:B----4-:R-:W4:Y:S04]  /*0380*/  LDG.E.64 R20, desc[UR8][R4.64+0x10] ;  /* 0x0000100804147981 */ /* 0x010f28000c1e1b00 */
[----:B----4-:R4:W-:Y:S04]  /*0390*/  STG.E.64 desc[UR8][R2.64+0x10], R20 ;  /* 0x0000101402007986 */ /* 0x0109e8000c101b08 */
[----:B-----5:R-:W5:Y:S04]  /*03a0*/  LDG.E.64 R22, desc[UR8][R4.64+0x18] ;  /* 0x0000180804167981 */ /* 0x020f68000c1e1b00 */
[----:B-----5:R4:W-:Y:S04]  /*03b0*/  STG.E.64 desc[UR8][R2.64+0x18], R22 ;  /* 0x0000181602007986 */ /* 0x0209e8000c101b08 */
[----:B0-----:R-:W5:Y:S04]  /*03c0*/  LDG.E.64 R12, desc[UR8][R4.64+0x20] ;  /* 0x00002008040c7981 */ /* 0x001f68000c1e1b00 */
[----:B-----5:R4:W-:Y:S04]  /*03d0*/  STG.E.64 desc[UR8][R2.64+0x20], R12 ;  /* 0x0000200c02007986 */ /* 0x0209e8000c101b08 */
[----:B-1----:R-:W5:Y:S04]  /*03e0*/  LDG.E.64 R14, desc[UR8][R4.64+0x28] ;  /* 0x00002808040e7981 */ /* 0x002f68000c1e1b00 */
[----:B-----5:R4:W-:Y:S04]  /*03f0*/  STG.E.64 desc[UR8][R2.64+0x28], R14 ;  /* 0x0000280e02007986 */ /* 0x0209e8000c101b08 */
[----:B--2---:R-:W2:Y:S01]  /*0400*/  LDG.E.64 R16, desc[UR8][R4.64+0x30] ;  /* 0x0000300804107981 */ /* 0x004ea2000c1e1b00 */
[----:B------:R-:W-:-:S04]  /*0410*/  IADD3 R11, PT, PT, R11, 0x10, RZ ;  /* 0x000000100b0b7810 */ /* 0x000fc80007ffe0ff */
[----:B------:R-:W-:Y:S01]  /*0420*/  ISETP.NE.AND P1, PT, R11, RZ, PT ;  /* 0x000000ff0b00720c */ /* 0x000fe20003f25270 */
[----:B--2---:R4:W-:Y:S04]  /*0430*/  STG.E.64 desc[UR8][R2.64+0x30], R16 ;  /* 0x0000301002007986 */ /* 0x0049e8000c101b08 */
[----:B---3--:R-:W2:Y:S01]  /*0440*/  LDG.E.64 R18, desc[UR8][R4.64+0x38] ;  /* 0x0000380804127981 */ /* 0x008ea2000c1e1b00 */
[----:B------:R-:W-:Y:S01]  /*0450*/  VIADD R8, R8, 0x10 ;  /* 0x0000001008087836 */ /* 0x000fe20000000000 */
[----:B------:R-:W-:Y:S02]  /*0460*/  IADD3 R10, PT, PT, R10, 0x10, RZ ;  /* 0x000000100a0a7810 */ /* 0x000fe40007ffe0ff */
[----:B--2---:R4:W-:Y:S04]  /*0470*/  STG.E.64 desc[UR8][R2.64+0x38], R18 ;  /* 0x0000381202007986 */ /* 0x0049e8000c101b08 */
[----:B------:R-:W-:Y:S05]  /*0480*/  @P1 BRA `(.L_x_13) ;  /* 0xfffffffc00541947 */ /* 0x000fea000383ffff */
.L_x_12:
[----:B--2---:R-:W-:Y:S05]  /*0490*/  @!P0 EXIT ;  /* 0x000000000000894d */ /* 0x004fea0003800000 */
[----:B------:R-:W-:Y:S02]  /*04a0*/  ISETP.GE.U32.AND P0, PT, R24, 0x8, PT ;  /* 0x000000081800780c */ /* 0x000fe40003f06070 */
[----:B------:R-:W-:-:S04]  /*04b0*/  LOP3.LUT R8, R0, 0x7, RZ, 0xc0, !PT ;  /* 0x0000000700087812 */ /* 0x000fc800078ec0ff */
[----:B------:R-:W-:-:S07]  /*04c0*/  ISETP.NE.AND P1, PT, R8, RZ, PT ;  /* 0x000000ff0800720c */ /* 0x000fce0003f25270 */
[----:B------:R-:W-:Y:S06]  /*04d0*/  @!P0 BRA `(.L_x_14) ;  /* 0x00000000005c8947 */ /* 0x000fec0003800000 */
[----:B------:R-:W0:Y:S01]  /*04e0*/  LDC.64 R4, c[0x0][0x390] ;  /* 0x0000e400ff047b82 */ /* 0x000e220000000a00 */
[----:B----4-:R-:W-:-:S04]  /*04f0*/  IMAD.IADD R3, R7, 0x1, R6 ;  /* 0x0000000107037824 */ /* 0x010fc800078e0206 */
[----:B0-----:R-:W-:-:S03]  /*0500*/  IMAD.WIDE R4, R3, 0x8, R4 ;  /* 0x0000000803047825 */ /* 0x001fc600078e0204 */
[----:B------:R-:W0:Y:S02]  /*0510*/  LDC.64 R2, c[0x0][0x380] ;  /* 0x0000e000ff027b82 */ /* 0x000e240000000a00 */
[----:B------:R-:W2:Y:S01]  /*0520*/  LDG.E.64 R10, desc[UR8][R4.64] ;  /* 0x00000008040a7981 */ /* 0x000ea2000c1e1b00 */
[----:B------:R-:W-:-:S05]  /*0530*/  IADD3 R13, PT, PT, R9, R6, RZ ;  /* 0x00000006090d7210 */ /* 0x000fca0007ffe0ff */
[----:B0-----:R-:W-:-:S05]  /*0540*/  IMAD.WIDE R2, R13, 0x8, R2 ;  /* 0x000000080d027825 */ /* 0x001fca00078e0202 */
[----:B--2---:R0:W-:Y:S04]  /*0550*/  STG.E.64 desc[UR8][R2.64], R10 ;  /* 0x0000000a02007986 */ /* 0x0041e8000c101b08 */
[----:B------:R-:W2:Y:S04]  /*0560*/  LDG.E.64 R12, desc[UR8][R4.64+0x8] ;  /* 0x00000808040c7981 */ /* 0x000ea8000c1e1b00 */
[----:B--2---:R1:W-:Y:S04]  /*0570*/  STG.E.64 desc[UR8][R2.64+0x8], R12 ;  /* 0x0000080c02007986 */ /* 0x0043e8000c101b08 */
[----:B------:R-:W2:Y:S04]  /*0580*/  LDG.E.64 R14, desc[UR8][R4.64+0x10] ;  /* 0x00001008040e7981 */ /* 0x000ea8000c1e1b00 */
[----:B--2---:R2:W-:Y:S04]  /*0590*/  STG.E.64 desc[UR8][R2.64+0x10], R14 ;  /* 0x0000100e02007986 */ /* 0x0045e8000c101b08 */
[----:B------:R-:W3:Y:S04]  /*05a0*/  LDG.E.64 R16, desc[UR8][R4.64+0x18] ;  /* 0x0000180804107981 */ /* 0x000ee8000c1e1b00 */
[----:B---3--:R2:W-:Y:S04]  /*05b0*/  STG.E.64 desc[UR8][R2.64+0x18], R16 ;  /* 0x0000181002007986 */ /* 0x0085e8000c101b08 */
[----:B------:R-:W3:Y:S04]  /*05c0*/  LDG.E.64 R18, desc[UR8][R4.64+0x20] ;  /* 0x0000200804127981 */ /* 0x000ee8000c1e1b00 */
[----:B---3--:R2:W-:Y:S04]  /*05d0*/  STG.E.64 desc[UR8][R2.64+0x20], R18 ;  /* 0x0000201202007986 */ /* 0x0085e8000c101b08 */
[----:B------:R-:W3:Y:S04]  /*05e0*/  LDG.E.64 R20, desc[UR8][R4.64+0x28] ;  /* 0x0000280804147981 */ /* 0x000ee8000c1e1b00 */
[----:B---3--:R2:W-:Y:S04]  /*05f0*/  STG.E.64 desc[UR8][R2.64+0x28], R20 ;  /* 0x0000281402007986 */ /* 0x0085e8000c101b08 */
[----:B0-----:R-:W3:Y:S04]  /*0600*/  LDG.E.64 R10, desc[UR8][R4.64+0x30] ;  /* 0x00003008040a7981 */ /* 0x001ee8000c1e1b00 */
[----:B---3--:R2:W-:Y:S04]  /*0610*/  STG.E.64 desc[UR8][R2.64+0x30], R10 ;  /* 0x0000300a02007986 */ /* 0x0085e8000c101b08 */
[----:B-1----:R-:W3:Y:S01]  /*0620*/  LDG.E.64 R12, desc[UR8][R4.64+0x38] ;  /* 0x00003808040c7981 */ /* 0x002ee2000c1e1b00 */
[----:B------:R-:W-:-:S03]  /*0630*/  VIADD R6, R6, 0x8 ;  /* 0x0000000806067836 */ /* 0x000fc60000000000 */
[----:B---3--:R2:W-:Y:S04]  /*0640*/  STG.E.64 desc[UR8][R2.64+0x38], R12 ;  /* 0x0000380c02007986 */ /* 0x0085e8000c101b08 */
.L_x_14:
[----:B------:R-:W-:Y:S05]  /*0650*/  @!P1 EXIT ;  /* 0x000000000000994d */ /* 0x000fea0003800000 */
[----:B------:R-:W-:Y:S02]  /*0660*/  ISETP.GE.U32.AND P0, PT, R8, 0x4, PT ;  /* 0x000000040800780c */ /* 0x000fe40003f06070 */
[----:B------:R-:W-:-:S04]  /*0670*/  LOP3.LUT R0, R0, 0x3, RZ, 0xc0, !PT ;  /* 0x0000000300007812 */ /* 0x000fc800078ec0ff */
[----:B------:R-:W-:-:S07]  /*0680*/  ISETP.NE.AND P1, PT, R0, RZ, PT ;  /* 0x000000ff0000720c */ /* 0x000fce0003f25270 */
[----:B------:R-:W-:Y:S06]  /*0690*/  @!P0 BRA `(.L_x_15) ;  /* 0x00000000003c8947 */ /* 0x000fec0003800000 */
[----:B--2-4-:R-:W0:Y:S01]  /*06a0*/  LDC.64 R2, c[0x0][0x390] ;  /* 0x0000e400ff027b82 */ /* 0x014e220000000a00 */
[----:B------:R-:W-:-:S07]  /*06b0*/  IADD3 R15, PT, PT, R7, R6, RZ ;  /* 0x00000006070f7210 */ /* 0x000fce0007ffe0ff */
[----:B------:R-:W1:Y:S01]  /*06c0*/  LDC.64 R4, c[0x0][0x380] ;  /* 0x0000e000ff047b82 */ /* 0x000e620000000a00 */
[----:B0-----:R-:W-:-:S05]  /*06d0*/  IMAD.WIDE R14, R15, 0x8, R2 ;  /* 0x000000080f0e7825 */ /* 0x001fca00078e0202 */
[----:B------:R-:W2:Y:S01]  /*06e0*/  LDG.E.64 R2, desc[UR8][R14.64] ;  /* 0x000000080e027981 */ /* 0x000ea2000c1e1b00 */
[----:B------:R-:W-:-:S04]  /*06f0*/  IMAD.IADD R17, R9, 0x1, R6 ;  /* 0x0000000109117824 */ /* 0x000fc800078e0206 */
[----:B-1----:R-:W-:-:S05]  /*0700*/  IMAD.WIDE R16, R17, 0x8, R4 ;  /* 0x0000000811107825 */ /* 0x002fca00078e0204 */
[----:B--2---:R0:W-:Y:S04]  /*0710*/  STG.E.64 desc[UR8][R16.64], R2 ;  /* 0x0000000210007986 */ /* 0x0041e8000c101b08 */
[----:B------:R-:W2:Y:S04]  /*0720*/  LDG.E.64 R4, desc[UR8][R14.64+0x8] ;  /* 0x000008080e047981 */ /* 0x000ea8000c1e1b00 */
[----:B--2---:R0:W-:Y:S04]  /*0730*/  STG.E.64 desc[UR8][R16.64+0x8], R4 ;  /* 0x0000080410007986 */ /* 0x0041e8000c101b08 */
[----:B------:R-:W2:Y:S04]  /*0740*/  LDG.E.64 R10, desc[UR8][R14.64+0x10] ;  /* 0x000010080e0a7981 */ /* 0x000ea8000c1e1b00 */
[----:B--2---:R0:W-:Y:S04]  /*0750*/  STG.E.64 desc[UR8][R16.64+0x10], R10 ;  /* 0x0000100a10007986 */ /* 0x0041e8000c101b08 */
[----:B------:R-:W2:Y:S01]  /*0760*/  LDG.E.64 R12, desc[UR8][R14.64+0x18] ;  /* 0x000018080e0c7981 */ /* 0x000ea2000c1e1b00 */
[----:B------:R-:W-:-:S03]  /*0770*/  IADD3 R6, PT, PT, R6, 0x4, RZ ;  /* 0x0000000406067810 */ /* 0x000fc60007ffe0ff */
[----:B--2---:R0:W-:Y:S04]  /*0780*/  STG.E.64 desc[UR8][R16.64+0x18], R12 ;  /* 0x0000180c10007986 */ /* 0x0041e8000c101b08 */
.L_x_15:
[----:B------:R-:W-:Y:S05]  /*0790*/  @!P1 EXIT ;  /* 0x000000000000994d */ /* 0x000fea0003800000 */
[----:B0-2---:R-:W0:Y:S01]  /*07a0*/  LDC.64 R10, c[0x0][0x380] ;  /* 0x0000e000ff0a7b82 */ /* 0x005e220000000a00 */
[----:B------:R-:W-:Y:S01]  /*07b0*/  IMAD.IADD R9, R9, 0x1, R6 ;  /* 0x0000000109097824 */ /* 0x000fe200078e0206 */
[----:B------:R-:W-:Y:S01]  /*07c0*/  IADD3 R7, PT, PT, R7, R6, RZ ;  /* 0x0000000607077210 */ /* 0x000fe20007ffe0ff */
[----:B------:R-:W-:-:S05]  /*07d0*/  IMAD.MOV R0, RZ, RZ, -R0 ;  /* 0x000000ffff007224 */ /* 0x000fca00078e0a00 */
[----:B----4-:R-:W1:Y:S02]  /*07e0*/  LDC.64 R12, c[0x0][0x390] ;  /* 0x0000e400ff0c7b82 */ /* 0x010e640000000a00 */
.L_x_16:
[----:B-12---:R-:W-:-:S06]  /*07f0*/  IMAD.WIDE R4, R7, 0x8, R12 ;  /* 0x0000000807047825 */ /* 0x006fcc00078e020c */
[----:B------:R-:W2:Y:S01]  /*0800*/  LDG.E.64 R4, desc[UR8][R4.64] ;  /* 0x0000000804047981 */ /* 0x000ea2000c1e1b00 */
[----:B------:R-:W-:Y:S01]  /*0810*/  IADD3 R0, PT, PT, R0, 0x1, RZ ;  /* 0x0000000100007810 */ /* 0x000fe20007ffe0ff */
[----:B0-----:R-:W-:Y:S01]  /*0820*/  IMAD.WIDE R2, R9, 0x8, R10 ;  /* 0x0000000809027825 */ /* 0x001fe200078e020a */
[----:B------:R-:W-:Y:S02]  /*0830*/  IADD3 R7, PT, PT, R7, 0x1, RZ ;  /* 0x0000000107077810 */ /* 0x000fe40007ffe0ff */
[----:B------:R-:W-:Y:S01]  /*0840*/  ISETP.NE.AND P0, PT, R0, RZ, PT ;  /* 0x000000ff0000720c */ /* 0x000fe20003f05270 */
[----:B------:R-:W-:Y:S01]  /*0850*/  VIADD R9, R9, 0x1 ;  /* 0x0000000109097836 */ /* 0x000fe20000000000 */
[----:B--2---:R2:W-:Y:S11]  /*0860*/  STG.E.64 desc[UR8][R2.64], R4 ;  /* 0x0000000402007986 */ /* 0x0045f6000c101b08 */
[----:B------:R-:W-:Y:S05]  /*0870*/  @P0 BRA `(.L_x_16) ;  /* 0xfffffffc00dc0947 */ /* 0x000fea000383ffff */
[----:B------:R-:W-:Y:S05]  /*0880*/  EXIT ;  /* 0x000000000000794d */ /* 0x000fea0003800000 */
.L_x_17:
        /* <DEDUP_REMOVED lines=15> */
.L_x_26:


//--------------------- .text._Z20unpack_subarray_charPcS_iiiiiiiii --------------------------
	.section	.text._Z20unpack_subarray_charPcS_iiiiiiiii,"ax",@progbits
	.align	128
        .global         _Z20unpack_subarray_charPcS_iiiiiiiii
        .type           _Z20unpack_subarray_charPcS_iiiiiiiii,@function
        .size           _Z20unpack_subarray_charPcS_iiiiiiiii,(.L_x_27 - _Z20unpack_subarray_charPcS_iiiiiiiii)
        .other          _Z20unpack_subarray_charPcS_iiiiiiiii,@"STO_CUDA_ENTRY STV_DEFAULT"
_Z20unpack_subarray_charPcS_iiiiiiiii:
.text._Z20unpack_subarray_charPcS_iiiiiiiii:
[----:B------:R-:W-:Y:S01]  /*0000*/  LDC R1, c[0x0][0x37c] ;  /* 0x0000df00ff017b82 */ /* 0x000fe20000000800 */
[----:B------:R-:W0:Y:S07]  /*0010*/  S2R R5, SR_TID.Y ;  /* 0x0000000000057919 */ /* 0x000e2e0000002200 */
[----:B------:R-:W1:Y:S01]  /*0020*/  LDC R0, c[0x0][0x360] ;  /* 0x0000d800ff007b82 */ /* 0x000e620000000800 */
[----:B------:R-:W2:Y:S01]  /*0030*/  LDCU.64 UR8, c[0x0][0x3a0] ;  /* 0x00007400ff0877ac */ /* 0x000ea20008000a00 */
[----:B------:R-:W1:Y:S01]  /*0040*/  S2R R3, SR_TID.X ;  /* 0x0000000000037919 */ /* 0x000e620000002100 */
[----:B------:R-:W3:Y:S01]  /*0050*/  LDCU UR7, c[0x0][0x39c] ;  /* 0x00007380ff0777ac */ /* 0x000ee20008000800 */
[----:B------:R-:W4:Y:S04]  /*0060*/  S2R R7, SR_TID.Z ;  /* 0x0000000000077919 */ /* 0x000f280000002300 */
[----:B------:R-:W0:Y:S08]  /*0070*/  S2UR UR5, SR_CTAID.Y ;  /* 0x00000000000579c3 */ /* 0x000e300000002600 */
[----:B------:R-:W0:Y:S08]  /*0080*/  LDC R4, c[0x0][0x364] ;  /* 0x0000d900ff047b82 */ /* 0x000e300000000800 */
[----:B------:R-:W1:Y:S08]  /*0090*/  S2UR UR4, SR_CTAID.X ;  /* 0x00000000000479c3 */ /* 0x000e700000002500 */
[----:B------:R-:W4:Y:S08]  /*00a0*/  S2UR UR6, SR_CTAID.Z ;  /* 0x00000000000679c3 */ /* 0x000f300000002700 */
[----:B------:R-:W4:Y:S01]  /*00b0*/  LDC R2, c[0x0][0x368] ;  /* 0x0000da00ff027b82 */ /* 0x000f220000000800 */
[----:B0-----:R-:W-:-:S05]  /*00c0*/  IMAD R4, R4, UR5, R5 ;  /* 0x0000000504047c24 */ /* 0x001fca000f8e0205 */
[----:B--2---:R-:W-:Y:S01]  /*00d0*/  ISETP.GE.AND P0, PT, R4, UR8, PT ;  /* 0x0000000804007c0c */ /* 0x004fe2000bf06270 */
[----:B-1----:R-:W-:-:S05]  /*00e0*/  IMAD R0, R0, UR4, R3 ;  /* 0x0000000400007c24 */ /* 0x002fca000f8e0203 */
[----:B---3--:R-:W-:Y:S01]  /*00f0*/  ISETP.GE.OR P0, PT, R0, UR7, P0 ;  /* 0x0000000700007c0c */ /* 0x008fe20008706670 */
[----:B----4-:R-:W-:-:S05]  /*0100*/  IMAD R5, R2, UR6, R7 ;  /* 0x0000000602057c24 */ /* 0x010fca000f8e0207 */
[----:B------:R-:W-:-:S13]  /*0110*/  ISETP.GE.OR P0, PT, R5, UR9, P0 ;  /* 0x0000000905007c0c */ /* 0x000fda0008706670 */
[----:B------:R-:W-:Y:S05]  /*0120*/  @P0 EXIT ;  /* 0x000000000000094d */ /* 0x000fea0003800000 */
[----:B------:R-:W0:Y:S01]  /*0130*/  LDCU.128 UR16, c[0x0][0x380] ;  /* 0x00007000ff1077ac */ /* 0x000e220008000c00 */
[----:B------:R-:W-:Y:S01]  /*0140*/  IMAD R3, R5, UR8, R4 ;  /* 0x0000000805037c24 */ /* 0x000fe2000f8e0204 */
[----:B------:R-:W1:Y:S03]  /*0150*/  LDCU.64 UR4, c[0x0][0x358] ;  /* 0x00006b00ff0477ac */ /* 0x000e660008000a00 */
[----:B------:R-:W-:Y:S01]  /*0160*/  IMAD R3, R3, UR7, R0 ;  /* 0x0000000703037c24 */ /* 0x000fe2000f8e0200 */
[----:B------:R-:W2:Y:S01]  /*0170*/  LDCU.64 UR10, c[0x0][0x3a8] ;  /* 0x00007500ff0a77ac */ /* 0x000ea20008000a00 */
[----:B------:R-:W3:Y:S01]  /*0180*/  LDCU UR6, c[0x0][0x3b0] ;  /* 0x00007600ff0677ac */ /* 0x000ee20008000800 */
[----:B------:R-:W4:Y:S02]  /*0190*/  LDCU.64 UR12, c[0x0][0x390] ;  /* 0x00007200ff0c77ac */ /* 0x000f240008000a00 */
[----:B0-----:R-:W-:-:S04]  /*01a0*/  IADD3 R2, P0, PT, R3, UR18, RZ ;  /* 0x0000001203027c10 */ /* 0x001fc8000ff1e0ff */
[----:B------:R-:W-:-:S06]  /*01b0*/  LEA.HI.X.SX32 R3, R3, UR19, 0x1, P0 ;  /* 0x0000001303037c11 */ /* 0x000fcc00080f0eff */
[----:B-1----:R-:W5:Y:S01]  /*01c0*/  LDG.E.U8 R3, desc[UR4][R2.64] ;  /* 0x0000000402037981 */ /* 0x002f62000c1e1100 */
[----:B--2---:R-:W-:Y:S02]  /*01d0*/  IADD3 R4, PT, PT, R4, UR11, RZ ;  /* 0x0000000b04047c10 */ /* 0x004fe4000fffe0ff */
[----:B---3--:R-:W-:Y:S02]  /*01e0*/  IADD3 R5, PT, PT, R5, UR6, RZ ;  /* 0x0000000605057c10 */ /* 0x008fe4000fffe0ff */
[----:B------:R-:W-:-:S03]  /*01f0*/  IADD3 R7, PT, PT, R0, UR10, RZ ;  /* 0x0000000a00077c10 */ /* 0x000fc6000fffe0ff */
[----:B----4-:R-:W-:-:S04]  /*0200*/  IMAD R4, R5, UR13, R4 ;  /* 0x0000000d05047c24 */ /* 0x010fc8000f8e0204 */
[----:B------:R-:W-:-:S05]  /*0210*/  IMAD R7, R4, UR12, R7 ;  /* 0x0000000c04077c24 */ /* 0x000fca000f8e0207 */
[----:B------:R-:W-:-:S04]  /*0220*/  IADD3 R4, P0, PT, R7, UR16, RZ ;  /* 0x0000001007047c10 */ /* 0x000fc8000ff1e0ff */
[----:B------:R-:W-:-:S05]  /*0230*/  LEA.HI.X.SX32 R5, R7, UR17, 0x1, P0 ;  /* 0x0000001107057c11 */ /* 0x000fca00080f0eff */
[----:B-----5:R-:W-:Y:S01]  /*0240*/  STG.E.U8 desc[UR4][R4.64], R3 ;  /* 0x0000000304007986 */ /* 0x020fe2000c101104 */
[----:B------:R-:W-:Y:S05]  /*0250*/  EXIT ;  /* 0x000000000000794d */ /* 0x000fea0003800000 */
.L_x_18:
        /* <DEDUP_REMOVED lines=10> */
.L_x_27:


//--------------------- .text._Z18pack_subarray_charPcS_iiiiiiiii --------------------------
	.section	.text._Z18pack_subarray_charPcS_iiiiiiiii,"ax",@progbits
	.align	128
        .global         _Z18pack_subarray_charPcS_iiiiiiiii
        .type           _Z18pack_subarray_charPcS_iiiiiiiii,@function
        .size           _Z18pack_subarray_charPcS_iiiiiiiii,(.L_x_28 - _Z18pack_subarray_charPcS_iiiiiiiii)
        .other          _Z18pack_subarray_charPcS_iiiiiiiii,@"STO_CUDA_ENTRY STV_DEFAULT"
_Z18pack_subarray_charPcS_iiiiiiiii:
.text._Z18pack_subarray_charPcS_iiiiiiiii:
        /* <DEDUP_REMOVED lines=19> */
[----:B------:R-:W0:Y:S01]  /*0130*/  LDCU.64 UR10, c[0x0][0x3a8] ;  /* 0x00007500ff0a77ac */ /* 0x000e220008000a00 */
[----:B------:R-:W1:Y:S01]  /*0140*/  LDCU UR4, c[0x0][0x3b0] ;  /* 0x00007600ff0477ac */ /* 0x000e620008000800 */
[----:B------:R-:W2:Y:S01]  /*0150*/  LDCU.64 UR12, c[0x0][0x390] ;  /* 0x00007200ff0c77ac */ /* 0x000ea20008000a00 */
[----:B------:R-:W3:Y:S01]  /*0160*/  LDCU.128 UR16, c[0x0][0x380] ;  /* 0x00007000ff1077ac */ /* 0x000ee20008000c00 */
[----:B0-----:R-:W-:Y:S02]  /*0170*/  IADD3 R2, PT, PT, R4, UR11, RZ ;  /* 0x0000000b04027c10 */ /* 0x001fe4000fffe0ff */
[----:B------:R-:W-:Y:S02]  /*0180*/  IADD3 R7, PT, PT, R0, UR10, RZ ;  /* 0x0000000a00077c10 */ /* 0x000fe4000fffe0ff */
[----:B-1----:R-:W-:Y:S01]  /*0190*/  IADD3 R3, PT, PT, R5, UR4, RZ ;  /* 0x0000000405037c10 */ /* 0x002fe2000fffe0ff */
[----:B------:R-:W0:Y:S04]  /*01a0*/  LDCU.64 UR4, c[0x0][0x358] ;  /* 0x00006b00ff0477ac */ /* 0x000e280008000a00 */
[----:B--2---:R-:W-:-:S04]  /*01b0*/  IMAD R2, R3, UR13, R2 ;  /* 0x0000000d03027c24 */ /* 0x004fc8000f8e0202 */
[----:B------:R-:W-:-:S05]  /*01c0*/  IMAD R7, R2, UR12, R7 ;  /* 0x0000000c02077c24 */ /* 0x000fca000f8e0207 */
[----:B---3--:R-:W-:-:S04]  /*01d0*/  IADD3 R2, P0, PT, R7, UR18, RZ ;  /* 0x0000001207027c10 */ /* 0x008fc8000ff1e0ff */
[----:B------:R-:W-:-:S06]  /*01e0*/  LEA.HI.X.SX32 R3, R7, UR19, 0x1, P0 ;  /* 0x0000001307037c11 */ /* 0x000fcc00080f0eff */
[----:B0-----:R-:W2:Y:S01]  /*01f0*/  LDG.E.U8 R3, desc[UR4][R2.64] ;  /* 0x0000000402037981 */ /* 0x001ea2000c1e1100 */
[----:B------:R-:W-:-:S04]  /*0200*/  IMAD R5, R5, UR8, R4 ;  /* 0x0000000805057c24 */ /* 0x000fc8000f8e0204 */
[----:B------:R-:W-:-:S05]  /*0210*/  IMAD R5, R5, UR7, R0 ;  /* 0x0000000705057c24 */ /* 0x000fca000f8e0200 */
[----:B------:R-:W-:-:S04]  /*0220*/  IADD3 R4, P0, PT, R5, UR16, RZ ;  /* 0x0000001005047c10 */ /* 0x000fc8000ff1e0ff */
[----:B------:R-:W-:-:S05]  /*0230*/  LEA.HI.X.SX32 R5, R5, UR17, 0x1, P0 ;  /* 0x0000001105057c11 */ /* 0x000fca00080f0eff */
[----:B--2---:R-:W-:Y:S01]  /*0240*/  STG.E.U8 desc[UR4][R4.64], R3 ;  /* 0x0000000304007986 */ /* 0x004fe2000c101104 */
[----:B------:R-:W-:Y:S05]  /*0250*/  EXIT ;  /* 0x000000000000794d */ /* 0x000fea0003800000 */
.L_x_19:
        /* <DEDUP_REMOVED lines=10> */
.L_x_28:


//--------------------- .text._Z21unpack_subarray_floatPfS_iiiiiiiii --------------------------
	.section	.text._Z21unpack_subarray_floatPfS_iiiiiiiii,"ax",@progbits
	.align	128
        .global         _Z21unpack_subarray_floatPfS_iiiiiiiii
        .type           _Z21unpack_subarray_floatPfS_iiiiiiiii,@function
        .size           _Z21unpack_subarray_floatPfS_iiiiiiiii,(.L_x_29 - _Z21unpack_subarray_floatPfS_iiiiiiiii)
        .other          _Z21unpack_subarray_floatPfS_iiiiiiiii,@"STO_CUDA_ENTRY STV_DEFAULT"
_Z21unpack_subarray_floatPfS_iiiiiiiii:
.text._Z21unpack_subarray_floatPfS_iiiiiiiii:
        /* <DEDUP_REMOVED lines=19> */
[----:B------:R-:W0:Y:S01]  /*0130*/  LDC.64 R2, c[0x0][0x388] ;  /* 0x0000e200ff027b82 */ /* 0x000e220000000a00 */
[----:B------:R-:W1:Y:S01]  /*0140*/  LDCU.64 UR4, c[0x0][0x358] ;  /* 0x00006b00ff0477ac */ /* 0x000e620008000a00 */
[----:B------:R-:W-:Y:S01]  /*0150*/  IMAD R5, R7, UR8, R6 ;  /* 0x0000000807057c24 */ /* 0x000fe2000f8e0206 */
[----:B------:R-:W2:Y:S03]  /*0160*/  LDCU.64 UR10, c[0x0][0x3a8] ;  /* 0x00007500ff0a77ac */ /* 0x000ea60008000a00 */
[----:B------:R-:W-:Y:S01]  /*0170*/  IMAD R5, R5, UR7, R0 ;  /* 0x0000000705057c24 */ /* 0x000fe2000f8e0200 */
[----:B------:R-:W3:Y:S01]  /*0180*/  LDCU UR6, c[0x0][0x3b0] ;  /* 0x00007600ff0677ac */ /* 0x000ee20008000800 */
[----:B------:R-:W4:Y:S02]  /*0190*/  LDCU.64 UR12, c[0x0][0x390] ;  /* 0x00007200ff0c77ac */ /* 0x000f240008000a00 */
[----:B0-----:R-:W-:-:S02]  /*01a0*/  IMAD.WIDE R2, R5, 0x4, R2 ;  /* 0x0000000405027825 */ /* 0x001fc400078e0202 */
[----:B------:R-:W0:Y:S04]  /*01b0*/  LDC.64 R4, c[0x0][0x380] ;  /* 0x0000e000ff047b82 */ /* 0x000e280000000a00 */
[----:B-1----:R-:W5:Y:S01]  /*01c0*/  LDG.E R3, desc[UR4][R2.64] ;  /* 0x0000000402037981 */ /* 0x002f62000c1e1900 */
[----:B--2---:R-:W-:Y:S02]  /*01d0*/  IADD3 R6, PT, PT, R6, UR11, RZ ;  /* 0x0000000b06067c10 */ /* 0x004fe4000fffe0ff */
[----:B---3--:R-:W-:Y:S02]  /*01e0*/  IADD3 R7, PT, PT, R7, UR6, RZ ;  /* 0x0000000607077c10 */ /* 0x008fe4000fffe0ff */
[----:B------:R-:W-:-:S03]  /*01f0*/  IADD3 R9, PT, PT, R0, UR10, RZ ;  /* 0x0000000a00097c10 */ /* 0x000fc6000fffe0ff */
[----:B----4-:R-:W-:-:S04]  /*0200*/  IMAD R6, R7, UR13, R6 ;  /* 0x0000000d07067c24 */ /* 0x010fc8000f8e0206 */
[----:B------:R-:W-:-:S04]  /*0210*/  IMAD R9, R6, UR12, R9 ;  /* 0x0000000c06097c24 */ /* 0x000fc8000f8e0209 */
[----:B0-----:R-:W-:-:S05]  /*0220*/  IMAD.WIDE R4, R9, 0x4, R4 ;  /* 0x0000000409047825 */ /* 0x001fca00078e0204 */
[----:B-----5:R-:W-:Y:S01]  /*0230*/  STG.E desc[UR4][R4.64], R3 ;  /* 0x0000000304007986 */ /* 0x020fe2000c101904 */
[----:B------:R-:W-:Y:S05]  /*0240*/  EXIT ;  /* 0x000000000000794d */ /* 0x000fea0003800000 */
.L_x_20:
        /* <DEDUP_REMOVED lines=11> */
.L_x_29:


//--------------------- .text._Z19pack_subarray_floatPfS_iiiiiiiii --------------------------
	.section	.text._Z19pack_subarray_floatPfS_iiiiiiiii,"ax",@progbits
	.align	128
        .global         _Z19pack_subarray_floatPfS_iiiiiiiii
        .type           _Z19pack_subarray_floatPfS_iiiiiiiii,@function
        .size           _Z19pack_subarray_floatPfS_iiiiiiiii,(.L_x_30 - _Z19pack_subarray_floatPfS_iiiiiiiii)
        .other          _Z19pack_subarray_floatPfS_iiiiiiiii,@"STO_CUDA_ENTRY STV_DEFAULT"
_Z19pack_subarray_floatPfS_iiiiiiiii:
.text._Z19pack_subarray_floatPfS_iiiiiiiii:
        /* <DEDUP_REMOVED lines=20> */
[----:B------:R-:W1:Y:S01]  /*0140*/  LDC.64 R2, c[0x0][0x388] ;  /* 0x0000e200ff027b82 */ /* 0x000e620000000a00 */
[----:B------:R-:W2:Y:S01]  /*0150*/  LDCU UR6, c[0x0][0x3b0] ;  /* 0x00007600ff0677ac */ /* 0x000ea20008000800 */
[----:B------:R-:W3:Y:S01]  /*0160*/  LDCU.64 UR12, c[0x0][0x390] ;  /* 0x00007200ff0c77ac */ /* 0x000ee20008000a00 */
[----:B------:R-:W4:Y:S01]  /*0170*/  LDCU.64 UR4, c[0x0][0x358] ;  /* 0x00006b00ff0477ac */ /* 0x000f220008000a00 */
[----:B0-----:R-:W-:Y:S02]  /*0180*/  IADD3 R4, PT, PT, R6, UR11, RZ ;  /* 0x0000000b06047c10 */ /* 0x001fe4000fffe0ff */
[----:B------:R-:W-:Y:S02]  /*0190*/  IADD3 R9, PT, PT, R0, UR10, RZ ;  /* 0x0000000a00097c10 */ /* 0x000fe4000fffe0ff */
[----:B--2---:R-:W-:-:S05]  /*01a0*/  IADD3 R5, PT, PT, R7, UR6, RZ ;  /* 0x0000000607057c10 */ /* 0x004fca000fffe0ff */
[----:B---3--:R-:W-:-:S04]  /*01b0*/  IMAD R4, R5, UR13, R4 ;  /* 0x0000000d05047c24 */ /* 0x008fc8000f8e0204 */
[----:B------:R-:W-:Y:S02]  /*01c0*/  IMAD R9, R4, UR12, R9 ;  /* 0x0000000c04097c24 */ /* 0x000fe4000f8e0209 */
[----:B------:R-:W0:Y:S02]  /*01d0*/  LDC.64 R4, c[0x0][0x380] ;  /* 0x0000e000ff047b82 */ /* 0x000e240000000a00 */
[----:B-1----:R-:W-:-:S06]  /*01e0*/  IMAD.WIDE R2, R9, 0x4, R2 ;  /* 0x0000000409027825 */ /* 0x002fcc00078e0202 */
[----:B----4-:R-:W2:Y:S01]  /*01f0*/  LDG.E R3, desc[UR4][R2.64] ;  /* 0x0000000402037981 */ /* 0x010ea2000c1e1900 */
[----:B------:R-:W-:-:S04]  /*0200*/  IMAD R7, R7, UR8, R6 ;  /* 0x0000000807077c24 */ /* 0x000fc8000f8e0206 */
[----:B------:R-:W-:-:S04]  /*0210*/  IMAD R7, R7, UR7, R0 ;  /* 0x0000000707077c24 */ /* 0x000fc8000f8e0200 */
[----:B0-----:R-:W-:-:S05]  /*0220*/  IMAD.WIDE R4, R7, 0x4, R4 ;  /* 0x0000000407047825 */ /* 0x001fca00078e0204 */
[----:B--2---:R-:W-:Y:S01]  /*0230*/  STG.E desc[UR4][R4.64], R3 ;  /* 0x0000000304007986 */ /* 0x004fe2000c101904 */
[----:B------:R-:W-:Y:S05]  /*0240*/  EXIT ;  /* 0x000000000000794d */ /* 0x000fea0003800000 */
.L_x_21:
        /* <DEDUP_REMOVED lines=11> */
.L_x_30:


//--------------------- .text._Z22unpack_subarray_doublePdS_iiiiiiiii --------------------------
	.section	.text._Z22unpack_subarray_doublePdS_iiiiiiiii,"ax",@progbits
	.align	128
        .global         _Z22unpack_subarray_doublePdS_iiiiiiiii
        .type           _Z22unpack_subarray_doublePdS_iiiiiiiii,@function
        .size           _Z22unpack_subarray_doublePdS_iiiiiiiii,(.L_x_31 - _Z22unpack_subarray_doublePdS_iiiiiiiii)
        .other          _Z22unpack_subarray_doublePdS_iiiiiiiii,@"STO_CUDA_ENTRY STV_DEFAULT"
_Z22unpack_subarray_doublePdS_iiiiiiiii:
.text._Z22unpack_subarray_doublePdS_iiiiiiiii:
        /* <DEDUP_REMOVED lines=28> */
[----:B-1----:R-:W5:Y:S01]  /*01c0*/  LDG.E.64 R2, desc[UR4][R2.64] ;  /* 0x0000000402027981 */ /* 0x002f62000c1e1b00 */
[----:B--2---:R-:W-:Y:S02]  /*01d0*/  IADD3 R6, PT, PT, R6, UR11, RZ ;  /* 0x0000000b06067c10 */ /* 0x004fe4000fffe0ff */
[----:B---3--:R-:W-:Y:S02]  /*01e0*/  IADD3 R7, PT, PT, R7, UR6, RZ ;  /* 0x0000000607077c10 */ /* 0x008fe4000fffe0ff */
[----:B------:R-:W-:-:S03]  /*01f0*/  IADD3 R9, PT, PT, R0, UR10, RZ ;  /* 0x0000000a00097c10 */ /* 0x000fc6000fffe0ff */
[----:B----4-:R-:W-:-:S04]  /*0200*/  IMAD R6, R7, UR13, R6 ;  /* 0x0000000d07067c24 */ /* 0x010fc8000f8e0206 */
[----:B------:R-:W-:-:S04]  /*0210*/  IMAD R9, R6, UR12, R9 ;  /* 0x0000000c06097c24 */ /* 0x000fc8000f8e0209 */
[----:B0-----:R-:W-:-:S05]  /*0220*/  IMAD.WIDE R4, R9, 0x8, R4 ;  /* 0x0000000809047825 */ /* 0x001fca00078e0204 */
[----:B-----5:R-:W-:Y:S01]  /*0230*/  STG.E.64 desc[UR4][R4.64], R2 ;  /* 0x0000000204007986 */ /* 0x020fe2000c101b04 */
[----:B------:R-:W-:Y:S05]  /*0240*/  EXIT ;  /* 0x000000000000794d */ /* 0x000fea0003800000 */
.L_x_22:
        /* <DEDUP_REMOVED lines=11> */
.L_x_31:


//--------------------- .text._Z20pack_subarray_doublePdS_iiiiiiiii --------------------------
	.section	.text._Z20pack_subarray_doublePdS_iiiiiiiii,"ax",@progbits
	.align	128
        .global         _Z20pack_subarray_doublePdS_iiiiiiiii
        .type           _Z20pack_subarray_doublePdS_iiiiiiiii,@function
        .size           _Z20pack_subarray_doublePdS_iiiiiiiii,(.L_x_32 - _Z20pack_subarray_doublePdS_iiiiiiiii)
        .other          _Z20pack_subarray_doublePdS_iiiiiiiii,@"STO_CUDA_ENTRY STV_DEFAULT"
_Z20pack_subarray_doublePdS_iiiiiiiii:
.text._Z20pack_subarray_doublePdS_iiiiiiiii:
        /* <DEDUP_REMOVED lines=31> */
[----:B----4-:R-:W2:Y:S01]  /*01f0*/  LDG.E.64 R2, desc[UR4][R2.64] ;  /* 0x0000000402027981 */ /* 0x010ea2000c1e1b00 */
[----:B------:R-:W-:-:S04]  /*0200*/  IMAD R7, R7, UR8, R6 ;  /* 0x0000000807077c24 */ /* 0x000fc8000f8e0206 */
[----:B------:R-:W-:-:S04]  /*0210*/  IMAD R7, R7, UR7, R0 ;  /* 0x0000000707077c24 */ /* 0x000fc8000f8e0200 */
[----:B0-----:R-:W-:-:S05]  /*0220*/  IMAD.WIDE R4, R7, 0x8, R4 ;  /* 0x0000000807047825 */ /* 0x001fca00078e0204 */
[----:B--2---:R-:W-:Y:S01]  /*0230*/  STG.E.64 desc[UR4][R4.64], R2 ;  /* 0x0000000204007986 */ /* 0x004fe2000c101b04 */
[----:B------:R-:W-:Y:S05]  /*0240*/  EXIT ;  /* 0x000000000000794d */ /* 0x000fea0003800000 */
.L_x_23:
        /* <DEDUP_REMOVED lines=11> */
.L_x_32:


//--------------------- .nv.shared.reserved.0     --------------------------
	.section	.nv.shared.reserved.0,"aw",@nobits
	.weak		__nv_reservedSMEM_offset_0_alias
	.size		__nv_reservedSMEM_offset_0_alias, 0, 64
	.other		__nv_reservedSMEM_offset_0_alias,@"STO_CUDA_RESERVED_SHARED STV_DEFAULT"
__nv_reservedSMEM_offset_0_alias:
	.zero		0
	.zero		64


//--------------------- .nv.constant0._Z23pack_unpack_vector_charPciS_iii --------------------------
	.section	.nv.constant0._Z23pack_unpack_vector_charPciS_iii,"a",@progbits
	.sectionflags	@""
	.align	4
.nv.constant0._Z23pack_unpack_vector_charPciS_iii:
	.zero		932


//--------------------- .nv.constant0._Z24pack_unpack_vector_floatPfiS_iii --------------------------
	.section	.nv.constant0._Z24pack_unpack_vector_floatPfiS_iii,"a",@progbits
	.sectionflags	@""
	.align	4
.nv.constant0._Z24pack_unpack_vector_floatPfiS_iii:
	.zero		932


//--------------------- .nv.constant0._Z25pack_unpack_vector_doublePdiS_iii --------------------------
	.section	.nv.constant0._Z25pack_unpack_vector_doublePdiS_iii,"a",@progbits
	.sectionflags	@""
	.align	4
.nv.constant0._Z25pack_unpack_vector_doublePdiS_iii:
	.zero		932


//--------------------- .nv.constant0._Z20unpack_subarray_charPcS_iiiiiiiii --------------------------
	.section	.nv.constant0._Z20unpack_subarray_charPcS_iiiiiiiii,"a",@progbits
	.sectionflags	@""
	.align	4
.nv.constant0._Z20unpack_subarray_charPcS_iiiiiiiii:
	.zero		948


//--------------------- .nv.constant0._Z18pack_subarray_charPcS_iiiiiiiii --------------------------
	.section	.nv.constant0._Z18pack_subarray_charPcS_iiiiiiiii,"a",@progbits
	.sectionflags	@""
	.align	4
.nv.constant0._Z18pack_subarray_charPcS_iiiiiiiii:
	.zero		948


//--------------------- .nv.constant0._Z21unpack_subarray_floatPfS_iiiiiiiii --------------------------
	.section	.nv.constant0._Z21unpack_subarray_floatPfS_iiiiiiiii,"a",@progbits
	.sectionflags	@""
	.align	4
.nv.constant0._Z21unpack_subarray_floatPfS_iiiiiiiii:
	.zero		948


//--------------------- .nv.constant0._Z19pack_subarray_floatPfS_iiiiiiiii --------------------------
	.section	.nv.constant0._Z19pack_subarray_floatPfS_iiiiiiiii,"a",@progbits
	.sectionflags	@""
	.align	4
.nv.constant0._Z19pack_subarray_floatPfS_iiiiiiiii:
	.zero		948


//--------------------- .nv.constant0._Z22unpack_subarray_doublePdS_iiiiiiiii --------------------------
	.section	.nv.constant0._Z22unpack_subarray_doublePdS_iiiiiiiii,"a",@progbits
	.sectionflags	@""
	.align	4
.nv.constant0._Z22unpack_subarray_doublePdS_iiiiiiiii:
	.zero		948


//--------------------- .nv.constant0._Z20pack_subarray_doublePdS_iiiiiiiii --------------------------
	.section	.nv.constant0._Z20pack_subarray_doublePdS_iiiiiiiii,"a",@progbits
	.sectionflags	@""
	.align	4
.nv.constant0._Z20pack_subarray_doublePdS_iiiiiiiii:
	.zero		948


//--------------------- SYMBOLS --------------------------

	.type		.nv.reservedSmem.offset0,@object
	.size		.nv.reservedSmem.offset0,0x4
